//
// Generated by NVIDIA NVVM Compiler
//
// Compiler Build ID: CL-36424714
// Cuda compilation tools, release 13.0, V13.0.88
// Based on NVVM 20.0.0
//

.version 9.0
.target sm_100
.address_size 64

	// .globl	sar_batch_f32

.visible .entry sar_batch_f32(
	.param .u64 .ptr .align 1 sar_batch_f32_param_0,
	.param .u64 .ptr .align 1 sar_batch_f32_param_1,
	.param .u32 sar_batch_f32_param_2,
	.param .u32 sar_batch_f32_param_3,
	.param .u64 .ptr .align 1 sar_batch_f32_param_4,
	.param .u64 .ptr .align 1 sar_batch_f32_param_5,
	.param .u32 sar_batch_f32_param_6,
	.param .u64 .ptr .align 1 sar_batch_f32_param_7
)
{
	.reg .pred 	%p<73>;
	.reg .b16 	%rs<15>;
	.reg .b32 	%r<101>;
	.reg .b32 	%f<156>;
	.reg .b64 	%rd<45>;

	ld.param.u64 	%rd10, [sar_batch_f32_param_0];
	ld.param.u64 	%rd11, [sar_batch_f32_param_1];
	ld.param.u32 	%r52, [sar_batch_f32_param_2];
	ld.param.u32 	%r92, [sar_batch_f32_param_3];
	ld.param.u64 	%rd8, [sar_batch_f32_param_4];
	ld.param.u64 	%rd9, [sar_batch_f32_param_5];
	ld.param.u32 	%r54, [sar_batch_f32_param_6];
	ld.param.u64 	%rd12, [sar_batch_f32_param_7];
	cvta.to.global.u64 	%rd1, %rd12;
	cvta.to.global.u64 	%rd2, %rd11;
	cvta.to.global.u64 	%rd3, %rd10;
	mov.u32 	%r55, %ctaid.x;
	mov.u32 	%r56, %ntid.x;
	mov.u32 	%r1, %tid.x;
	mad.lo.s32 	%r2, %r55, %r56, %r1;
	setp.ge.s32 	%p9, %r2, %r54;
	@%p9 bra 	$L__BB0_60;
	cvta.to.global.u64 	%rd13, %rd8;
	cvta.to.global.u64 	%rd14, %rd9;
	mul.lo.s32 	%r3, %r52, %r2;
	add.s32 	%r99, %r92, 1;
	mul.wide.s32 	%rd15, %r2, 4;
	add.s64 	%rd16, %rd13, %rd15;
	ld.global.nc.f32 	%f1, [%rd16];
	add.s64 	%rd17, %rd14, %rd15;
	ld.global.nc.f32 	%f2, [%rd17];
	min.s32 	%r5, %r99, %r52;
	setp.lt.s32 	%p10, %r5, 1;
	@%p10 bra 	$L__BB0_13;
	and.b32  	%r6, %r5, 7;
	setp.lt.u32 	%p11, %r5, 8;
	mov.b32 	%r88, 0;
	@%p11 bra 	$L__BB0_5;
	and.b32  	%r88, %r5, 2147483640;
	neg.s32 	%r86, %r88;
	add.s64 	%rd4, %rd1, 16;
	mov.u32 	%r85, %r3;
$L__BB0_4:
	.pragma "nounroll";
	mul.wide.s32 	%rd18, %r85, 4;
	add.s64 	%rd19, %rd4, %rd18;
	mov.b32 	%r58, 2147483647;
	st.global.u32 	[%rd19+-16], %r58;
	st.global.u32 	[%rd19+-12], %r58;
	st.global.u32 	[%rd19+-8], %r58;
	st.global.u32 	[%rd19+-4], %r58;
	st.global.u32 	[%rd19], %r58;
	st.global.u32 	[%rd19+4], %r58;
	st.global.u32 	[%rd19+8], %r58;
	st.global.u32 	[%rd19+12], %r58;
	add.s32 	%r86, %r86, 8;
	add.s32 	%r85, %r85, 8;
	setp.ne.s32 	%p12, %r86, 0;
	@%p12 bra 	$L__BB0_4;
$L__BB0_5:
	setp.eq.s32 	%p13, %r6, 0;
	@%p13 bra 	$L__BB0_13;
	and.b32  	%r14, %r5, 3;
	setp.lt.u32 	%p14, %r6, 4;
	@%p14 bra 	$L__BB0_8;
	add.s32 	%r59, %r88, %r3;
	mul.wide.s32 	%rd20, %r59, 4;
	add.s64 	%rd21, %rd1, %rd20;
	mov.b32 	%r60, 2147483647;
	st.global.u32 	[%rd21], %r60;
	st.global.u32 	[%rd21+4], %r60;
	st.global.u32 	[%rd21+8], %r60;
	st.global.u32 	[%rd21+12], %r60;
	add.s32 	%r88, %r88, 4;
$L__BB0_8:
	setp.eq.s32 	%p15, %r14, 0;
	@%p15 bra 	$L__BB0_13;
	setp.eq.s32 	%p16, %r14, 1;
	@%p16 bra 	$L__BB0_11;
	add.s32 	%r61, %r88, %r3;
	mul.wide.s32 	%rd22, %r61, 4;
	add.s64 	%rd23, %rd1, %rd22;
	mov.b32 	%r62, 2147483647;
	st.global.u32 	[%rd23], %r62;
	st.global.u32 	[%rd23+4], %r62;
	add.s32 	%r88, %r88, 2;
$L__BB0_11:
	and.b32  	%r63, %r5, 1;
	setp.eq.b32 	%p17, %r63, 1;
	not.pred 	%p18, %p17;
	@%p18 bra 	$L__BB0_13;
	add.s32 	%r64, %r88, %r3;
	mul.wide.s32 	%rd24, %r64, 4;
	add.s64 	%rd25, %rd1, %rd24;
	mov.b32 	%r65, 2147483647;
	st.global.u32 	[%rd25], %r65;
$L__BB0_13:
	setp.ge.s32 	%p19, %r99, %r52;
	@%p19 bra 	$L__BB0_60;
	min.f32 	%f51, %f1, %f2;
	setp.gtu.f32 	%p20, %f51, 0f00000000;
	@%p20 bra 	$L__BB0_27;
	not.b32 	%r72, %r92;
	add.s32 	%r19, %r52, %r72;
	sub.s32 	%r73, %r52, %r92;
	add.s32 	%r74, %r73, -2;
	and.b32  	%r20, %r19, 7;
	setp.lt.u32 	%p61, %r74, 7;
	@%p61 bra 	$L__BB0_19;
	and.b32  	%r75, %r19, -8;
	neg.s32 	%r91, %r75;
	add.s64 	%rd5, %rd1, 16;
	add.s32 	%r76, %r92, %r3;
	add.s32 	%r90, %r76, 1;
$L__BB0_17:
	.pragma "nounroll";
	mul.wide.s32 	%rd37, %r90, 4;
	add.s64 	%rd38, %rd5, %rd37;
	mov.b32 	%r77, 2147483647;
	st.global.u32 	[%rd38+-16], %r77;
	st.global.u32 	[%rd38+-12], %r77;
	st.global.u32 	[%rd38+-8], %r77;
	st.global.u32 	[%rd38+-4], %r77;
	st.global.u32 	[%rd38], %r77;
	st.global.u32 	[%rd38+4], %r77;
	st.global.u32 	[%rd38+8], %r77;
	st.global.u32 	[%rd38+12], %r77;
	add.s32 	%r92, %r92, 8;
	add.s32 	%r91, %r91, 8;
	add.s32 	%r90, %r90, 8;
	setp.eq.s32 	%p62, %r91, 0;
	@%p62 bra 	$L__BB0_18;
	bra.uni 	$L__BB0_17;
$L__BB0_18:
	add.s32 	%r99, %r92, 1;
$L__BB0_19:
	setp.eq.s32 	%p63, %r20, 0;
	@%p63 bra 	$L__BB0_60;
	and.b32  	%r47, %r19, 3;
	setp.lt.u32 	%p64, %r20, 4;
	@%p64 bra 	$L__BB0_22;
	add.s32 	%r78, %r99, %r3;
	mul.wide.s32 	%rd39, %r78, 4;
	add.s64 	%rd40, %rd1, %rd39;
	mov.b32 	%r79, 2147483647;
	st.global.u32 	[%rd40], %r79;
	st.global.u32 	[%rd40+4], %r79;
	st.global.u32 	[%rd40+8], %r79;
	st.global.u32 	[%rd40+12], %r79;
	add.s32 	%r99, %r99, 4;
$L__BB0_22:
	setp.eq.s32 	%p65, %r47, 0;
	@%p65 bra 	$L__BB0_60;
	setp.eq.s32 	%p66, %r47, 1;
	@%p66 bra 	$L__BB0_25;
	add.s32 	%r80, %r99, %r3;
	mul.wide.s32 	%rd41, %r80, 4;
	add.s64 	%rd42, %rd1, %rd41;
	mov.b32 	%r81, 2147483647;
	st.global.u32 	[%rd42], %r81;
	st.global.u32 	[%rd42+4], %r81;
	add.s32 	%r99, %r99, 2;
$L__BB0_25:
	and.b32  	%r82, %r19, 1;
	setp.eq.b32 	%p67, %r82, 1;
	not.pred 	%p68, %p67;
	@%p68 bra 	$L__BB0_60;
	add.s32 	%r83, %r99, %r3;
	mul.wide.s32 	%rd43, %r83, 4;
	add.s64 	%rd44, %rd1, %rd43;
	mov.b32 	%r84, 2147483647;
	st.global.u32 	[%rd44], %r84;
	bra.uni 	$L__BB0_60;
$L__BB0_27:
	cvt.s64.s32 	%rd26, %r92;
	mul.wide.s32 	%rd27, %r92, 4;
	add.s64 	%rd28, %rd3, %rd27;
	ld.global.nc.f32 	%f135, [%rd28];
	ld.global.nc.f32 	%f134, [%rd28+4];
	add.s64 	%rd29, %rd2, %rd27;
	ld.global.nc.f32 	%f137, [%rd29];
	ld.global.nc.f32 	%f136, [%rd29+4];
	setp.gt.f32 	%p21, %f134, %f135;
	selp.f32 	%f155, %f137, %f135, %p21;
	selp.f32 	%f151, %f134, %f136, %p21;
	add.f32 	%f52, %f155, 0f00000000;
	cvt.s64.s32 	%rd30, %r3;
	add.s64 	%rd31, %rd26, %rd30;
	shl.b64 	%rd32, %rd31, 2;
	add.s64 	%rd33, %rd1, %rd32;
	st.global.f32 	[%rd33+4], %f52;
	add.s32 	%r95, %r92, 2;
	setp.ge.s32 	%p22, %r95, %r52;
	@%p22 bra 	$L__BB0_60;
	setp.gt.f32 	%p23, %f134, %f135;
	selp.u16 	%rs14, 1, 0, %p23;
	and.b32  	%r30, %r1, 31;
	sub.s32 	%r94, %r92, %r52;
	add.s32 	%r66, %r92, %r3;
	add.s32 	%r93, %r66, 2;
	mov.f32 	%f152, 0f00000000;
	mov.f32 	%f153, %f1;
	mov.f32 	%f154, %f152;
$L__BB0_29:
	.pragma "nounroll";
	mov.f32 	%f15, %f151;
	mov.f32 	%f14, %f152;
	mov.f32 	%f13, %f153;
	mov.f32 	%f12, %f137;
	mov.f32 	%f137, %f136;
	mov.f32 	%f10, %f135;
	mov.f32 	%f135, %f134;
	mul.wide.s32 	%rd34, %r95, 4;
	add.s64 	%rd6, %rd2, %rd34;
	add.s64 	%rd7, %rd3, %rd34;
	// begin inline asm
	activemask.b32 %r67;
	// end inline asm
	brev.b32 	%r69, %r67;
	bfind.shiftamt.u32 	%r37, %r69;
	setp.ne.s32 	%p24, %r30, %r37;
	mov.b32 	%r96, 0;
	mov.u32 	%r97, %r96;
	@%p24 bra 	$L__BB0_31;
	ld.global.nc.u32 	%r96, [%rd7];
	ld.global.nc.u32 	%r97, [%rd6];
$L__BB0_31:
	shfl.sync.idx.b32	%r70|%p25, %r96, %r37, 31, %r67;
	mov.b32 	%f134, %r70;
	shfl.sync.idx.b32	%r71|%p26, %r97, %r37, 31, %r67;
	mov.b32 	%f136, %r71;
	neg.f32 	%f54, %f155;
	sub.f32 	%f55, %f15, %f155;
	sub.f32 	%f56, %f55, %f15;
	sub.f32 	%f57, %f55, %f56;
	sub.f32 	%f58, %f15, %f57;
	sub.f32 	%f59, %f54, %f56;
	add.f32 	%f60, %f59, %f58;
	mov.f32 	%f61, 0f00000000;
	sub.f32 	%f62, %f61, %f154;
	add.f32 	%f63, %f62, %f60;
	add.f32 	%f64, %f55, %f63;
	sub.f32 	%f65, %f64, %f55;
	sub.f32 	%f66, %f64, %f65;
	sub.f32 	%f67, %f55, %f66;
	sub.f32 	%f68, %f63, %f65;
	add.f32 	%f69, %f68, %f67;
	mul.f32 	%f70, %f13, %f64;
	neg.f32 	%f71, %f70;
	fma.rn.f32 	%f72, %f13, %f64, %f71;
	mul.f32 	%f73, %f14, %f64;
	fma.rn.f32 	%f74, %f13, %f69, %f73;
	add.f32 	%f75, %f72, %f74;
	add.f32 	%f76, %f70, %f75;
	sub.f32 	%f77, %f76, %f70;
	sub.f32 	%f78, %f76, %f77;
	sub.f32 	%f79, %f70, %f78;
	sub.f32 	%f80, %f75, %f77;
	add.f32 	%f81, %f80, %f79;
	fma.rn.f32 	%f82, %f14, %f69, %f81;
	add.f32 	%f83, %f76, %f82;
	sub.f32 	%f84, %f83, %f76;
	sub.f32 	%f85, %f83, %f84;
	sub.f32 	%f86, %f76, %f85;
	sub.f32 	%f87, %f82, %f84;
	add.f32 	%f88, %f87, %f86;
	add.f32 	%f89, %f155, %f83;
	sub.f32 	%f90, %f89, %f83;
	sub.f32 	%f91, %f89, %f90;
	sub.f32 	%f92, %f83, %f91;
	sub.f32 	%f93, %f155, %f90;
	add.f32 	%f94, %f93, %f92;
	add.f32 	%f95, %f154, %f88;
	add.f32 	%f96, %f94, %f95;
	add.f32 	%f20, %f89, %f96;
	sub.f32 	%f97, %f20, %f89;
	sub.f32 	%f98, %f20, %f97;
	sub.f32 	%f99, %f89, %f98;
	sub.f32 	%f100, %f96, %f97;
	add.f32 	%f21, %f100, %f99;
	and.b16  	%rs4, %rs14, 255;
	setp.eq.s16 	%p27, %rs4, 0;
	@%p27 bra 	$L__BB0_45;
	setp.gt.f32 	%p28, %f20, %f136;
	mov.b16 	%rs14, 0;
	mov.f32 	%f151, %f136;
	mov.f32 	%f152, %f61;
	mov.f32 	%f153, %f1;
	mov.f32 	%f154, %f61;
	mov.f32 	%f155, %f15;
	@%p28 bra 	$L__BB0_59;
	setp.geu.f32 	%p29, %f20, %f136;
	setp.gt.f32 	%p30, %f21, 0f00000000;
	and.pred  	%p31, %p29, %p30;
	mov.f32 	%f151, %f136;
	mov.f32 	%f152, %f61;
	mov.f32 	%f153, %f1;
	mov.f32 	%f154, %f61;
	mov.f32 	%f155, %f15;
	@%p31 bra 	$L__BB0_59;
	setp.geu.f32 	%p32, %f15, %f134;
	mov.f32 	%f151, %f15;
	mov.f32 	%f152, %f14;
	mov.f32 	%f153, %f13;
	@%p32 bra 	$L__BB0_39;
	add.f32 	%f103, %f1, %f13;
	sub.f32 	%f104, %f103, %f13;
	sub.f32 	%f105, %f103, %f104;
	sub.f32 	%f106, %f13, %f105;
	sub.f32 	%f107, %f1, %f104;
	add.f32 	%f108, %f107, %f106;
	add.f32 	%f109, %f14, 0f00000000;
	add.f32 	%f110, %f109, %f108;
	add.f32 	%f22, %f103, %f110;
	sub.f32 	%f111, %f22, %f103;
	sub.f32 	%f112, %f111, %f22;
	add.f32 	%f113, %f103, %f112;
	sub.f32 	%f114, %f110, %f111;
	add.f32 	%f23, %f114, %f113;
	setp.gt.f32 	%p34, %f22, %f2;
	mov.pred 	%p69, 0;
	@%p34 bra 	$L__BB0_38;
	setp.lt.f32 	%p36, %f22, %f2;
	mov.pred 	%p69, -1;
	@%p36 bra 	$L__BB0_38;
	setp.leu.f32 	%p69, %f23, 0f00000000;
$L__BB0_38:
	selp.f32 	%f152, %f23, 0f00000000, %p69;
	selp.f32 	%f153, %f22, %f2, %p69;
	mov.f32 	%f151, %f134;
$L__BB0_39:
	setp.lt.f32 	%p37, %f20, %f137;
	mov.f32 	%f146, %f20;
	mov.f32 	%f147, %f21;
	@%p37 bra 	$L__BB0_42;
	setp.gt.f32 	%p38, %f20, %f137;
	mov.f32 	%f147, 0f00000000;
	mov.f32 	%f146, %f137;
	@%p38 bra 	$L__BB0_42;
	setp.gtu.f32 	%p39, %f21, 0f00000000;
	selp.f32 	%f146, %f137, %f20, %p39;
	min.f32 	%f147, %f21, 0f00000000;
$L__BB0_42:
	setp.lt.f32 	%p40, %f146, %f12;
	mov.b16 	%rs14, 1;
	mov.f32 	%f154, %f147;
	mov.f32 	%f155, %f146;
	@%p40 bra 	$L__BB0_59;
	setp.gt.f32 	%p41, %f146, %f12;
	mov.f32 	%f154, %f61;
	mov.f32 	%f155, %f12;
	@%p41 bra 	$L__BB0_59;
	setp.gtu.f32 	%p42, %f147, 0f00000000;
	selp.f32 	%f155, %f12, %f146, %p42;
	min.f32 	%f154, %f147, 0f00000000;
	bra.uni 	$L__BB0_59;
$L__BB0_45:
	setp.lt.f32 	%p43, %f20, %f134;
	mov.b16 	%rs14, 1;
	mov.f32 	%f151, %f134;
	mov.f32 	%f152, %f61;
	mov.f32 	%f153, %f1;
	mov.f32 	%f154, %f61;
	mov.f32 	%f155, %f15;
	@%p43 bra 	$L__BB0_59;
	setp.leu.f32 	%p44, %f20, %f134;
	setp.geu.f32 	%p3, %f21, 0f00000000;
	setp.lt.f32 	%p45, %f21, 0f00000000;
	and.pred  	%p46, %p44, %p45;
	mov.f32 	%f151, %f134;
	mov.f32 	%f152, %f61;
	mov.f32 	%f153, %f1;
	mov.f32 	%f154, %f61;
	mov.f32 	%f155, %f15;
	@%p46 bra 	$L__BB0_59;
	setp.leu.f32 	%p47, %f15, %f136;
	mov.f32 	%f151, %f15;
	mov.f32 	%f152, %f14;
	mov.f32 	%f153, %f13;
	@%p47 bra 	$L__BB0_52;
	add.f32 	%f119, %f1, %f13;
	sub.f32 	%f120, %f119, %f13;
	sub.f32 	%f121, %f119, %f120;
	sub.f32 	%f122, %f13, %f121;
	sub.f32 	%f123, %f1, %f120;
	add.f32 	%f124, %f123, %f122;
	add.f32 	%f125, %f14, 0f00000000;
	add.f32 	%f126, %f125, %f124;
	add.f32 	%f35, %f119, %f126;
	sub.f32 	%f127, %f35, %f119;
	sub.f32 	%f128, %f127, %f35;
	add.f32 	%f129, %f119, %f128;
	sub.f32 	%f130, %f126, %f127;
	add.f32 	%f36, %f130, %f129;
	setp.gt.f32 	%p49, %f35, %f2;
	mov.pred 	%p70, 0;
	@%p49 bra 	$L__BB0_51;
	setp.lt.f32 	%p51, %f35, %f2;
	mov.pred 	%p70, -1;
	@%p51 bra 	$L__BB0_51;
	setp.leu.f32 	%p70, %f36, 0f00000000;
$L__BB0_51:
	selp.f32 	%f152, %f36, 0f00000000, %p70;
	selp.f32 	%f153, %f35, %f2, %p70;
	mov.f32 	%f151, %f136;
$L__BB0_52:
	setp.lt.f32 	%p53, %f20, %f135;
	mov.pred 	%p71, 0;
	@%p53 bra 	$L__BB0_55;
	setp.gt.f32 	%p55, %f20, %f135;
	mov.pred 	%p71, -1;
	@%p55 bra 	$L__BB0_55;
	mov.pred 	%p71, %p3;
$L__BB0_55:
	selp.f32 	%f42, %f21, 0f00000000, %p71;
	selp.f32 	%f43, %f20, %f135, %p71;
	setp.lt.f32 	%p57, %f43, %f10;
	mov.pred 	%p72, 0;
	@%p57 bra 	$L__BB0_58;
	setp.gt.f32 	%p59, %f43, %f10;
	mov.pred 	%p72, -1;
	@%p59 bra 	$L__BB0_58;
	setp.geu.f32 	%p72, %f42, 0f00000000;
$L__BB0_58:
	selp.f32 	%f154, %f42, 0f00000000, %p72;
	selp.f32 	%f155, %f43, %f10, %p72;
	mov.b16 	%rs14, 0;
$L__BB0_59:
	add.f32 	%f131, %f154, %f155;
	mul.wide.s32 	%rd35, %r93, 4;
	add.s64 	%rd36, %rd1, %rd35;
	st.global.f32 	[%rd36], %f131;
	add.s32 	%r95, %r95, 1;
	add.s32 	%r94, %r94, 1;
	add.s32 	%r93, %r93, 1;
	setp.eq.s32 	%p60, %r94, -2;
	@%p60 bra 	$L__BB0_60;
	bra.uni 	$L__BB0_29;
$L__BB0_60:
	ret;

}
	// .globl	sar_many_series_one_param_time_major_f32
.visible .entry sar_many_series_one_param_time_major_f32(
	.param .u64 .ptr .align 1 sar_many_series_one_param_time_major_f32_param_0,
	.param .u64 .ptr .align 1 sar_many_series_one_param_time_major_f32_param_1,
	.param .u64 .ptr .align 1 sar_many_series_one_param_time_major_f32_param_2,
	.param .u32 sar_many_series_one_param_time_major_f32_param_3,
	.param .u32 sar_many_series_one_param_time_major_f32_param_4,
	.param .f32 sar_many_series_one_param_time_major_f32_param_5,
	.param .f32 sar_many_series_one_param_time_major_f32_param_6,
	.param .u64 .ptr .align 1 sar_many_series_one_param_time_major_f32_param_7
)
{
	.reg .pred 	%p<59>;
	.reg .b16 	%rs<22>;
	.reg .b32 	%r<71>;
	.reg .b32 	%f<161>;
	.reg .b64 	%rd<47>;

	ld.param.u64 	%rd5, [sar_many_series_one_param_time_major_f32_param_0];
	ld.param.u64 	%rd6, [sar_many_series_one_param_time_major_f32_param_1];
	ld.param.u64 	%rd4, [sar_many_series_one_param_time_major_f32_param_2];
	ld.param.u32 	%r41, [sar_many_series_one_param_time_major_f32_param_3];
	ld.param.u32 	%r42, [sar_many_series_one_param_time_major_f32_param_4];
	ld.param.f32 	%f88, [sar_many_series_one_param_time_major_f32_param_5];
	ld.param.f32 	%f89, [sar_many_series_one_param_time_major_f32_param_6];
	ld.param.u64 	%rd7, [sar_many_series_one_param_time_major_f32_param_7];
	cvta.to.global.u64 	%rd1, %rd7;
	cvta.to.global.u64 	%rd2, %rd6;
	cvta.to.global.u64 	%rd3, %rd5;
	mov.u32 	%r43, %ctaid.y;
	mov.u32 	%r44, %ntid.y;
	mov.u32 	%r45, %tid.y;
	mad.lo.s32 	%r1, %r43, %r44, %r45;
	setp.ge.s32 	%p4, %r1, %r41;
	@%p4 bra 	$L__BB1_42;
	cvta.to.global.u64 	%rd8, %rd4;
	mul.wide.u32 	%rd9, %r1, 4;
	add.s64 	%rd10, %rd8, %rd9;
	ld.global.nc.u32 	%r2, [%rd10];
	setp.gt.s32 	%p5, %r2, -1;
	setp.lt.s32 	%p6, %r2, %r42;
	and.pred  	%p7, %p5, %p6;
	@%p7 bra 	$L__BB1_5;
	mov.u32 	%r60, %tid.x;
	setp.ge.s32 	%p54, %r60, %r42;
	@%p54 bra 	$L__BB1_42;
	mov.u32 	%r4, %ntid.x;
$L__BB1_4:
	mad.lo.s32 	%r58, %r60, %r41, %r1;
	mul.wide.s32 	%rd45, %r58, 4;
	add.s64 	%rd46, %rd1, %rd45;
	mov.b32 	%r59, 2147483647;
	st.global.u32 	[%rd46], %r59;
	add.s32 	%r60, %r60, %r4;
	setp.lt.s32 	%p55, %r60, %r42;
	@%p55 bra 	$L__BB1_4;
	bra.uni 	$L__BB1_42;
$L__BB1_5:
	add.s32 	%r7, %r2, 1;
	mov.u32 	%r8, %tid.x;
	min.s32 	%r9, %r7, %r42;
	setp.ge.s32 	%p8, %r8, %r9;
	@%p8 bra 	$L__BB1_8;
	mov.u32 	%r10, %ntid.x;
	mov.u32 	%r61, %r8;
$L__BB1_7:
	mad.lo.s32 	%r46, %r61, %r41, %r1;
	mul.wide.s32 	%rd11, %r46, 4;
	add.s64 	%rd12, %rd1, %rd11;
	mov.b32 	%r47, 2147483647;
	st.global.u32 	[%rd12], %r47;
	add.s32 	%r61, %r61, %r10;
	setp.lt.s32 	%p9, %r61, %r9;
	@%p9 bra 	$L__BB1_7;
$L__BB1_8:
	setp.ne.s32 	%p10, %r8, 0;
	setp.ge.s32 	%p11, %r7, %r42;
	or.pred  	%p12, %p10, %p11;
	@%p12 bra 	$L__BB1_42;
	mad.lo.s32 	%r48, %r2, %r41, %r1;
	mul.wide.u32 	%rd13, %r48, 4;
	add.s64 	%rd14, %rd3, %rd13;
	ld.global.nc.f32 	%f143, [%rd14];
	add.s32 	%r49, %r48, %r41;
	mul.wide.u32 	%rd15, %r49, 4;
	add.s64 	%rd16, %rd3, %rd15;
	ld.global.nc.f32 	%f142, [%rd16];
	add.s64 	%rd17, %rd2, %rd13;
	ld.global.nc.f32 	%f128, [%rd17];
	add.s64 	%rd18, %rd2, %rd15;
	ld.global.nc.f32 	%f127, [%rd18];
	setp.gt.f32 	%p13, %f142, %f143;
	selp.f32 	%f160, %f128, %f143, %p13;
	selp.f32 	%f158, %f142, %f127, %p13;
	add.s64 	%rd19, %rd1, %rd15;
	st.global.f32 	[%rd19], %f160;
	add.s32 	%r65, %r2, 2;
	setp.ge.u32 	%p14, %r65, %r42;
	@%p14 bra 	$L__BB1_42;
	setp.gt.f32 	%p15, %f142, %f143;
	selp.u16 	%rs18, 1, 0, %p15;
	xor.b32  	%r50, %r42, 2;
	sub.s32 	%r51, %r50, %r2;
	and.b32  	%r14, %r51, 3;
	setp.eq.s32 	%p16, %r14, 0;
	mov.f32 	%f133, %f88;
	@%p16 bra 	$L__BB1_19;
	mad.lo.s32 	%r63, %r41, %r65, %r1;
	neg.s32 	%r62, %r14;
	mov.u32 	%r64, %r2;
	mov.f32 	%f133, %f88;
$L__BB1_12:
	.pragma "nounroll";
	mov.f32 	%f12, %f158;
	mov.f32 	%f11, %f133;
	mov.f32 	%f10, %f128;
	mov.f32 	%f128, %f127;
	mov.f32 	%f8, %f143;
	mov.f32 	%f143, %f142;
	mul.wide.u32 	%rd20, %r63, 4;
	add.s64 	%rd21, %rd3, %rd20;
	ld.global.nc.f32 	%f142, [%rd21];
	add.s64 	%rd22, %rd2, %rd20;
	ld.global.nc.f32 	%f127, [%rd22];
	sub.f32 	%f90, %f12, %f160;
	fma.rn.f32 	%f16, %f11, %f90, %f160;
	and.b16  	%rs7, %rs18, 255;
	setp.eq.s16 	%p17, %rs7, 0;
	@%p17 bra 	$L__BB1_15;
	setp.lt.f32 	%p18, %f127, %f16;
	mov.b16 	%rs18, 0;
	mov.f32 	%f158, %f127;
	mov.f32 	%f133, %f88;
	mov.f32 	%f160, %f12;
	@%p18 bra 	$L__BB1_17;
	setp.gt.f32 	%p19, %f142, %f12;
	add.f32 	%f91, %f88, %f11;
	min.f32 	%f92, %f91, %f89;
	selp.f32 	%f158, %f142, %f12, %p19;
	selp.f32 	%f133, %f92, %f11, %p19;
	min.f32 	%f93, %f128, %f10;
	min.f32 	%f160, %f16, %f93;
	mov.b16 	%rs18, 1;
	bra.uni 	$L__BB1_17;
$L__BB1_15:
	setp.gt.f32 	%p20, %f142, %f16;
	mov.b16 	%rs18, 1;
	mov.f32 	%f158, %f142;
	mov.f32 	%f133, %f88;
	mov.f32 	%f160, %f12;
	@%p20 bra 	$L__BB1_17;
	setp.lt.f32 	%p21, %f127, %f12;
	add.f32 	%f94, %f88, %f11;
	min.f32 	%f95, %f94, %f89;
	selp.f32 	%f158, %f127, %f12, %p21;
	selp.f32 	%f133, %f95, %f11, %p21;
	max.f32 	%f96, %f143, %f8;
	max.f32 	%f160, %f16, %f96;
	mov.b16 	%rs18, 0;
$L__BB1_17:
	add.s64 	%rd24, %rd1, %rd20;
	st.global.f32 	[%rd24], %f160;
	add.s32 	%r64, %r64, 1;
	add.s32 	%r63, %r63, %r41;
	add.s32 	%r62, %r62, 1;
	setp.ne.s32 	%p22, %r62, 0;
	@%p22 bra 	$L__BB1_12;
	add.s32 	%r65, %r64, 2;
$L__BB1_19:
	sub.s32 	%r52, %r42, %r2;
	add.s32 	%r53, %r52, -3;
	setp.lt.u32 	%p23, %r53, 3;
	@%p23 bra 	$L__BB1_42;
	sub.s32 	%r70, %r65, %r42;
	mul.lo.s32 	%r54, %r65, %r41;
	add.s32 	%r55, %r54, %r41;
	add.s32 	%r69, %r1, %r55;
	shl.b32 	%r27, %r41, 2;
	add.s32 	%r56, %r65, 2;
	mad.lo.s32 	%r68, %r41, %r56, %r1;
	add.s32 	%r57, %r65, 3;
	mad.lo.s32 	%r67, %r41, %r57, %r1;
	add.s32 	%r66, %r1, %r54;
$L__BB1_21:
	mul.wide.u32 	%rd25, %r66, 4;
	add.s64 	%rd26, %rd3, %rd25;
	ld.global.nc.f32 	%f40, [%rd26];
	add.s64 	%rd27, %rd2, %rd25;
	ld.global.nc.f32 	%f41, [%rd27];
	sub.f32 	%f97, %f158, %f160;
	fma.rn.f32 	%f42, %f133, %f97, %f160;
	and.b16  	%rs12, %rs18, 255;
	setp.eq.s16 	%p24, %rs12, 0;
	@%p24 bra 	$L__BB1_24;
	setp.lt.f32 	%p26, %f41, %f42;
	mov.pred 	%p56, -1;
	mov.f32 	%f149, %f41;
	mov.f32 	%f150, %f88;
	@%p26 bra 	$L__BB1_26;
	setp.gt.f32 	%p28, %f40, %f158;
	add.f32 	%f98, %f88, %f133;
	min.f32 	%f99, %f98, %f89;
	selp.f32 	%f149, %f40, %f158, %p28;
	selp.f32 	%f150, %f99, %f133, %p28;
	min.f32 	%f100, %f127, %f128;
	min.f32 	%f158, %f42, %f100;
	mov.pred 	%p56, 0;
	bra.uni 	$L__BB1_26;
$L__BB1_24:
	setp.gt.f32 	%p30, %f40, %f42;
	mov.pred 	%p56, 0;
	mov.f32 	%f149, %f40;
	mov.f32 	%f150, %f88;
	@%p30 bra 	$L__BB1_26;
	setp.lt.f32 	%p32, %f41, %f158;
	add.f32 	%f101, %f88, %f133;
	min.f32 	%f102, %f101, %f89;
	selp.f32 	%f149, %f41, %f158, %p32;
	selp.f32 	%f150, %f102, %f133, %p32;
	max.f32 	%f103, %f142, %f143;
	max.f32 	%f158, %f42, %f103;
	mov.pred 	%p56, -1;
$L__BB1_26:
	add.s64 	%rd29, %rd1, %rd25;
	st.global.f32 	[%rd29], %f158;
	mul.wide.u32 	%rd30, %r69, 4;
	add.s64 	%rd31, %rd3, %rd30;
	ld.global.nc.f32 	%f52, [%rd31];
	add.s64 	%rd32, %rd2, %rd30;
	ld.global.nc.f32 	%f53, [%rd32];
	sub.f32 	%f104, %f149, %f158;
	fma.rn.f32 	%f54, %f150, %f104, %f158;
	@%p56 bra 	$L__BB1_29;
	setp.lt.f32 	%p34, %f53, %f54;
	mov.pred 	%p57, -1;
	mov.f32 	%f152, %f53;
	mov.f32 	%f153, %f88;
	@%p34 bra 	$L__BB1_31;
	setp.gt.f32 	%p36, %f52, %f149;
	add.f32 	%f105, %f88, %f150;
	min.f32 	%f106, %f105, %f89;
	selp.f32 	%f152, %f52, %f149, %p36;
	selp.f32 	%f153, %f106, %f150, %p36;
	min.f32 	%f107, %f41, %f127;
	min.f32 	%f149, %f54, %f107;
	mov.pred 	%p57, 0;
	bra.uni 	$L__BB1_31;
$L__BB1_29:
	setp.gt.f32 	%p38, %f52, %f54;
	mov.pred 	%p57, 0;
	mov.f32 	%f152, %f52;
	mov.f32 	%f153, %f88;
	@%p38 bra 	$L__BB1_31;
	setp.lt.f32 	%p40, %f53, %f149;
	add.f32 	%f108, %f88, %f150;
	min.f32 	%f109, %f108, %f89;
	selp.f32 	%f152, %f53, %f149, %p40;
	selp.f32 	%f153, %f109, %f150, %p40;
	max.f32 	%f110, %f40, %f142;
	max.f32 	%f149, %f54, %f110;
	mov.pred 	%p57, -1;
$L__BB1_31:
	add.s64 	%rd34, %rd1, %rd30;
	st.global.f32 	[%rd34], %f149;
	mul.wide.u32 	%rd35, %r68, 4;
	add.s64 	%rd36, %rd3, %rd35;
	ld.global.nc.f32 	%f143, [%rd36];
	add.s64 	%rd37, %rd2, %rd35;
	ld.global.nc.f32 	%f128, [%rd37];
	sub.f32 	%f111, %f152, %f149;
	fma.rn.f32 	%f66, %f153, %f111, %f149;
	@%p57 bra 	$L__BB1_34;
	setp.lt.f32 	%p42, %f128, %f66;
	mov.pred 	%p58, -1;
	mov.f32 	%f160, %f128;
	mov.f32 	%f156, %f88;
	@%p42 bra 	$L__BB1_36;
	setp.gt.f32 	%p44, %f143, %f152;
	add.f32 	%f112, %f88, %f153;
	min.f32 	%f113, %f112, %f89;
	selp.f32 	%f160, %f143, %f152, %p44;
	selp.f32 	%f156, %f113, %f153, %p44;
	min.f32 	%f114, %f53, %f41;
	min.f32 	%f152, %f66, %f114;
	mov.pred 	%p58, 0;
	bra.uni 	$L__BB1_36;
$L__BB1_34:
	setp.gt.f32 	%p46, %f143, %f66;
	mov.pred 	%p58, 0;
	mov.f32 	%f160, %f143;
	mov.f32 	%f156, %f88;
	@%p46 bra 	$L__BB1_36;
	setp.lt.f32 	%p48, %f128, %f152;
	add.f32 	%f115, %f88, %f153;
	min.f32 	%f116, %f115, %f89;
	selp.f32 	%f160, %f128, %f152, %p48;
	selp.f32 	%f156, %f116, %f153, %p48;
	max.f32 	%f117, %f52, %f40;
	max.f32 	%f152, %f66, %f117;
	mov.pred 	%p58, -1;
$L__BB1_36:
	add.s64 	%rd39, %rd1, %rd35;
	st.global.f32 	[%rd39], %f152;
	mul.wide.u32 	%rd40, %r67, 4;
	add.s64 	%rd41, %rd3, %rd40;
	ld.global.nc.f32 	%f142, [%rd41];
	add.s64 	%rd42, %rd2, %rd40;
	ld.global.nc.f32 	%f127, [%rd42];
	sub.f32 	%f118, %f160, %f152;
	fma.rn.f32 	%f78, %f156, %f118, %f152;
	@%p58 bra 	$L__BB1_39;
	setp.lt.f32 	%p49, %f127, %f78;
	mov.b16 	%rs18, 0;
	mov.f32 	%f158, %f127;
	mov.f32 	%f133, %f88;
	@%p49 bra 	$L__BB1_41;
	setp.gt.f32 	%p50, %f142, %f160;
	add.f32 	%f119, %f88, %f156;
	min.f32 	%f120, %f119, %f89;
	selp.f32 	%f158, %f142, %f160, %p50;
	selp.f32 	%f133, %f120, %f156, %p50;
	min.f32 	%f121, %f128, %f53;
	min.f32 	%f160, %f78, %f121;
	mov.b16 	%rs18, 1;
	bra.uni 	$L__BB1_41;
$L__BB1_39:
	setp.gt.f32 	%p51, %f142, %f78;
	mov.b16 	%rs18, 1;
	mov.f32 	%f158, %f142;
	mov.f32 	%f133, %f88;
	@%p51 bra 	$L__BB1_41;
	setp.lt.f32 	%p52, %f127, %f160;
	add.f32 	%f122, %f88, %f156;
	min.f32 	%f123, %f122, %f89;
	selp.f32 	%f158, %f127, %f160, %p52;
	selp.f32 	%f133, %f123, %f156, %p52;
	max.f32 	%f124, %f143, %f52;
	max.f32 	%f160, %f78, %f124;
	mov.b16 	%rs18, 0;
$L__BB1_41:
	add.s64 	%rd44, %rd1, %rd40;
	st.global.f32 	[%rd44], %f160;
	add.s32 	%r70, %r70, 4;
	add.s32 	%r69, %r69, %r27;
	add.s32 	%r68, %r68, %r27;
	add.s32 	%r67, %r67, %r27;
	add.s32 	%r66, %r66, %r27;
	setp.ne.s32 	%p53, %r70, 0;
	@%p53 bra 	$L__BB1_21;
$L__BB1_42:
	ret;

}


// ===== COMPILED SASS (sm_100) =====

	.target	sm_100

	.elftype	@"ET_EXEC"


//--------------------- .note.nv.tkinfo           --------------------------
	.section	.note.nv.tkinfo,"",@"SHT_NOTE"
	.sectionflags	@"SHF_NOTE_NV_TKINFO"
	.tkinfo
        /*0018*/ 	.word	0x00000002
        /*0030*/ 	.string	""
        /*0030*/ 	.string	"ptxas"
        /*0030*/ 	.string	"Cuda compilation tools, release 13.0, V13.0.88"
        /*0030*/ 	.string	"Build cuda_13.0.r13.0/compiler.36424714_0"
        /*0030*/ 	.string	"-arch sm_100 -m 64 "



//--------------------- .note.nv.cuinfo           --------------------------
	.section	.note.nv.cuinfo,"",@"SHT_NOTE"
	.sectionflags	@"SHF_NOTE_NV_CUINFO"
        /*0018*/ 	.short	0x0002
        /*001a*/ 	.short	0x0064
        /*001c*/ 	.short	0x0082
	.zero		2


//--------------------- .nv.info                  --------------------------
	.section	.nv.info,"",@"SHT_CUDA_INFO"
	.align	4


	//----- nvinfo : EIATTR_REGCOUNT
	.align		4
        /*0000*/ 	.byte	0x04, 0x2f
        /*0002*/ 	.short	(.L_1 - .L_0)
	.align		4
.L_0:
        /*0004*/ 	.word	index@(sar_batch_f32)
        /*0008*/ 	.word	0x00000020


	//----- nvinfo : EIATTR_FRAME_SIZE
	.align		4
.L_1:
        /*000c*/ 	.byte	0x04, 0x11
        /*000e*/ 	.short	(.L_3 - .L_2)
	.align		4
.L_2:
        /*0010*/ 	.word	index@(sar_batch_f32)
        /*0014*/ 	.word	0x00000000


	//----- nvinfo : EIATTR_REGCOUNT
	.align		4
.L_3:
        /*0018*/ 	.byte	0x04, 0x2f
        /*001a*/ 	.short	(.L_5 - .L_4)
	.align		4
.L_4:
        /*001c*/ 	.word	index@(sar_many_series_one_param_time_major_f32)
        /*0020*/ 	.word	0x00000020


	//----- nvinfo : EIATTR_FRAME_SIZE
	.align		4
.L_5:
        /*0024*/ 	.byte	0x04, 0x11
        /*0026*/ 	.short	(.L_7 - .L_6)
	.align		4
.L_6:
        /*0028*/ 	.word	index@(sar_many_series_one_param_time_major_f32)
        /*002c*/ 	.word	0x00000000


	//----- nvinfo : EIATTR_MIN_STACK_SIZE
	.align		4
.L_7:
        /*0030*/ 	.byte	0x04, 0x12
        /*0032*/ 	.short	(.L_9 - .L_8)
	.align		4
.L_8:
        /*0034*/ 	.word	index@(sar_many_series_one_param_time_major_f32)
        /*0038*/ 	.word	0x00000000


	//----- nvinfo : EIATTR_MIN_STACK_SIZE
	.align		4
.L_9:
        /*003c*/ 	.byte	0x04, 0x12
        /*003e*/ 	.short	(.L_11 - .L_10)
	.align		4
.L_10:
        /*0040*/ 	.word	index@(sar_batch_f32)
        /*0044*/ 	.word	0x00000000
.L_11:


//--------------------- .nv.compat                --------------------------
	.section	.nv.compat,"",@"SHT_CUDA_COMPAT_INFO"
	.align	4
        /*0000*/ 	.byte	0x02, 0x09, 0x00, 0x00, 0x02, 0x02, 0x01, 0x00, 0x02, 0x05, 0x05, 0x00, 0x03, 0x07, 0x01, 0x01
        /*0010*/ 	.byte	0x02, 0x03, 0x00, 0x00, 0x02, 0x06, 0x01, 0x00, 0x04, 0x0b, 0x08, 0x00, 0x09, 0x00, 0x00, 0x00
        /*0020*/ 	.byte	0x00, 0x00, 0x00, 0x00


//--------------------- .nv.info.sar_many_series_one_param_time_major_f32 --------------------------
	.section	.nv.info.sar_many_series_one_param_time_major_f32,"",@"SHT_CUDA_INFO"
	.sectionflags	@""
	.align	4


	//----- nvinfo : EIATTR_CUDA_API_VERSION
	.align		4
        /*0000*/ 	.byte	0x04, 0x37
        /*0002*/ 	.short	(.L_13 - .L_12)
.L_12:
        /*0004*/ 	.word	0x00000082


	//----- nvinfo : EIATTR_KPARAM_INFO
	.align		4
.L_13:
        /*0008*/ 	.byte	0x04, 0x17
        /*000a*/ 	.short	(.L_15 - .L_14)
.L_14:
        /*000c*/ 	.word	0x00000000
        /*0010*/ 	.short	0x0007
        /*0012*/ 	.short	0x0028
        /*0014*/ 	.byte	0x00, 0xf5, 0x21, 0x00


	//----- nvinfo : EIATTR_KPARAM_INFO
	.align		4
.L_15:
        /*0018*/ 	.byte	0x04, 0x17
        /*001a*/ 	.short	(.L_17 - .L_16)
.L_16:
        /*001c*/ 	.word	0x00000000
        /*0020*/ 	.short	0x0006
        /*0022*/ 	.short	0x0024
        /*0024*/ 	.byte	0x00, 0xf0, 0x11, 0x00


	//----- nvinfo : EIATTR_KPARAM_INFO
	.align		4
.L_17:
        /*0028*/ 	.byte	0x04, 0x17
        /*002a*/ 	.short	(.L_19 - .L_18)
.L_18:
        /*002c*/ 	.word	0x00000000
        /*0030*/ 	.short	0x0005
        /*0032*/ 	.short	0x0020
        /*0034*/ 	.byte	0x00, 0xf0, 0x11, 0x00


	//----- nvinfo : EIATTR_KPARAM_INFO
	.align		4
.L_19:
        /*0038*/ 	.byte	0x04, 0x17
        /*003a*/ 	.short	(.L_21 - .L_20)
.L_20:
        /*003c*/ 	.word	0x00000000
        /*0040*/ 	.short	0x0004
        /*0042*/ 	.short	0x001c
        /*0044*/ 	.byte	0x00, 0xf0, 0x11, 0x00


	//----- nvinfo : EIATTR_KPARAM_INFO
	.align		4
.L_21:
        /*0048*/ 	.byte	0x04, 0x17
        /*004a*/ 	.short	(.L_23 - .L_22)
.L_22:
        /*004c*/ 	.word	0x00000000
        /*0050*/ 	.short	0x0003
        /*0052*/ 	.short	0x0018
        /*0054*/ 	.byte	0x00, 0xf0, 0x11, 0x00


	//----- nvinfo : EIATTR_KPARAM_INFO
	.align		4
.L_23:
        /*0058*/ 	.byte	0x04, 0x17
        /*005a*/ 	.short	(.L_25 - .L_24)
.L_24:
        /*005c*/ 	.word	0x00000000
        /*0060*/ 	.short	0x0002
        /*0062*/ 	.short	0x0010
        /*0064*/ 	.byte	0x00, 0xf5, 0x21, 0x00


	//----- nvinfo : EIATTR_KPARAM_INFO
	.align		4
.L_25:
        /*0068*/ 	.byte	0x04, 0x17
        /*006a*/ 	.short	(.L_27 - .L_26)
.L_26:
        /*006c*/ 	.word	0x00000000
        /*0070*/ 	.short	0x0001
        /*0072*/ 	.short	0x0008
        /*0074*/ 	.byte	0x00, 0xf5, 0x21, 0x00


	//----- nvinfo : EIATTR_KPARAM_INFO
	.align		4
.L_27:
        /*0078*/ 	.byte	0x04, 0x17
        /*007a*/ 	.short	(.L_29 - .L_28)
.L_28:
        /*007c*/ 	.word	0x00000000
        /*0080*/ 	.short	0x0000
        /*0082*/ 	.short	0x0000
        /*0084*/ 	.byte	0x00, 0xf5, 0x21, 0x00


	//----- nvinfo : EIATTR_SPARSE_MMA_MASK
	.align		4
.L_29:
        /*0088*/ 	.byte	0x03, 0x50
        /*008a*/ 	.short	0x0000


	//----- nvinfo : EIATTR_MAXREG_COUNT
	.align		4
        /*008c*/ 	.byte	0x03, 0x1b
        /*008e*/ 	.short	0x00ff


	//----- nvinfo : EIATTR_MERCURY_ISA_VERSION
	.align		4
        /*0090*/ 	.byte	0x03, 0x5f
        /*0092*/ 	.short	0x0101


	//----- nvinfo : EIATTR_VRC_CTA_INIT_COUNT
	.align		4
        /*0094*/ 	.byte	0x02, 0x4a
	.zero		1
	.zero		1


	//----- nvinfo : EIATTR_EXIT_INSTR_OFFSETS
	.align		4
        /*0098*/ 	.byte	0x04, 0x1c
        /*009a*/ 	.short	(.L_31 - .L_30)


	//   ....[0]....
.L_30:
        /*009c*/ 	.word	0x00000080


	//   ....[1]....
        /*00a0*/ 	.word	0x00000130


	//   ....[2]....
        /*00a4*/ 	.word	0x000001d0


	//   ....[3]....
        /*00a8*/ 	.word	0x00000300


	//   ....[4]....
        /*00ac*/ 	.word	0x00000430


	//   ....[5]....
        /*00b0*/ 	.word	0x00000950


	//   ....[6]....
        /*00b4*/ 	.word	0x00001440


	//----- nvinfo : EIATTR_CRS_STACK_SIZE
	.align		4
.L_31:
        /*00b8*/ 	.byte	0x04, 0x1e
        /*00ba*/ 	.short	(.L_33 - .L_32)
.L_32:
        /*00bc*/ 	.word	0x00000000


	//----- nvinfo : EIATTR_CBANK_PARAM_SIZE
	.align		4
.L_33:
        /*00c0*/ 	.byte	0x03, 0x19
        /*00c2*/ 	.short	0x0030


	//----- nvinfo : EIATTR_PARAM_CBANK
	.align		4
        /*00c4*/ 	.byte	0x04, 0x0a
        /*00c6*/ 	.short	(.L_35 - .L_34)
	.align		4
.L_34:
        /*00c8*/ 	.word	index@(.nv.constant0.sar_many_series_one_param_time_major_f32)
        /*00cc*/ 	.short	0x0380
        /*00ce*/ 	.short	0x0030


	//----- nvinfo : EIATTR_SW_WAR
	.align		4
.L_35:
        /*00d0*/ 	.byte	0x04, 0x36
        /*00d2*/ 	.short	(.L_37 - .L_36)
.L_36:
        /*00d4*/ 	.word	0x00000008
.L_37:


//--------------------- .nv.info.sar_batch_f32    --------------------------
	.section	.nv.info.sar_batch_f32,"",@"SHT_CUDA_INFO"
	.sectionflags	@""
	.align	4


	//----- nvinfo : EIATTR_CUDA_API_VERSION
	.align		4
        /*0000*/ 	.byte	0x04, 0x37
        /*0002*/ 	.short	(.L_39 - .L_38)
.L_38:
        /*0004*/ 	.word	0x00000082


	//----- nvinfo : EIATTR_KPARAM_INFO
	.align		4
.L_39:
        /*0008*/ 	.byte	0x04, 0x17
        /*000a*/ 	.short	(.L_41 - .L_40)
.L_40:
        /*000c*/ 	.word	0x00000000
        /*0010*/ 	.short	0x0007
        /*0012*/ 	.short	0x0030
        /*0014*/ 	.byte	0x00, 0xf5, 0x21, 0x00


	//----- nvinfo : EIATTR_KPARAM_INFO
	.align		4
.L_41:
        /*0018*/ 	.byte	0x04, 0x17
        /*001a*/ 	.short	(.L_43 - .L_42)
.L_42:
        /*001c*/ 	.word	0x00000000
        /*0020*/ 	.short	0x0006
        /*0022*/ 	.short	0x0028
        /*0024*/ 	.byte	0x00, 0xf0, 0x11, 0x00


	//----- nvinfo : EIATTR_KPARAM_INFO
	.align		4
.L_43:
        /*0028*/ 	.byte	0x04, 0x17
        /*002a*/ 	.short	(.L_45 - .L_44)
.L_44:
        /*002c*/ 	.word	0x00000000
        /*0030*/ 	.short	0x0005
        /*0032*/ 	.short	0x0020
        /*0034*/ 	.byte	0x00, 0xf5, 0x21, 0x00


	//----- nvinfo : EIATTR_KPARAM_INFO
	.align		4
.L_45:
        /*0038*/ 	.byte	0x04, 0x17
        /*003a*/ 	.short	(.L_47 - .L_46)
.L_46:
        /*003c*/ 	.word	0x00000000
        /*0040*/ 	.short	0x0004
        /*0042*/ 	.short	0x0018
        /*0044*/ 	.byte	0x00, 0xf5, 0x21, 0x00


	//----- nvinfo : EIATTR_KPARAM_INFO
	.align		4
.L_47:
        /*0048*/ 	.byte	0x04, 0x17
        /*004a*/ 	.short	(.L_49 - .L_48)
.L_48:
        /*004c*/ 	.word	0x00000000
        /*0050*/ 	.short	0x0003
        /*0052*/ 	.short	0x0014
        /*0054*/ 	.byte	0x00, 0xf0, 0x11, 0x00


	//----- nvinfo : EIATTR_KPARAM_INFO
	.align		4
.L_49:
        /*0058*/ 	.byte	0x04, 0x17
        /*005a*/ 	.short	(.L_51 - .L_50)
.L_50:
        /*005c*/ 	.word	0x00000000
        /*0060*/ 	.short	0x0002
        /*0062*/ 	.short	0x0010
        /*0064*/ 	.byte	0x00, 0xf0, 0x11, 0x00


	//----- nvinfo : EIATTR_KPARAM_INFO
	.align		4
.L_51:
        /*0068*/ 	.byte	0x04, 0x17
        /*006a*/ 	.short	(.L_53 - .L_52)
.L_52:
        /*006c*/ 	.word	0x00000000
        /*0070*/ 	.short	0x0001
        /*0072*/ 	.short	0x0008
        /*0074*/ 	.byte	0x00, 0xf5, 0x21, 0x00


	//----- nvinfo : EIATTR_KPARAM_INFO
	.align		4
.L_53:
        /*0078*/ 	.byte	0x04, 0x17
        /*007a*/ 	.short	(.L_55 - .L_54)
.L_54:
        /*007c*/ 	.word	0x00000000
        /*0080*/ 	.short	0x0000
        /*0082*/ 	.short	0x0000
        /*0084*/ 	.byte	0x00, 0xf5, 0x21, 0x00


	//----- nvinfo : EIATTR_SPARSE_MMA_MASK
	.align		4
.L_55:
        /*0088*/ 	.byte	0x03, 0x50
        /*008a*/ 	.short	0x0000


	//----- nvinfo : EIATTR_MAXREG_COUNT
	.align		4
        /*008c*/ 	.byte	0x03, 0x1b
        /*008e*/ 	.short	0x00ff


	//----- nvinfo : EIATTR_MERCURY_ISA_VERSION
	.align		4
        /*0090*/ 	.byte	0x03, 0x5f
        /*0092*/ 	.short	0x0101


	//----- nvinfo : EIATTR_COOP_GROUP_MASK_REGIDS
	.align		4
        /*0094*/ 	.byte	0x04, 0x29
        /*0096*/ 	.short	(.L_57 - .L_56)


	//   ....[0]....
.L_56:
        /*0098*/ 	.word	0x05000018


	//   ....[1]....
        /*009c*/ 	.word	0x05000018


	//   ....[2]....
        /*00a0*/ 	.word	0x05000018


	//   ....[3]....
        /*00a4*/ 	.word	0x05000018


	//----- nvinfo : EIATTR_COOP_GROUP_INSTR_OFFSETS
	.align		4
.L_57:
        /*00a8*/ 	.byte	0x04, 0x28
        /*00aa*/ 	.short	(.L_59 - .L_58)


	//   ....[0]....
.L_58:
        /*00ac*/ 	.word	0x00000ca0


	//   ....[1]....
        /*00b0*/ 	.word	0x00000cb0


	//   ....[2]....
        /*00b4*/ 	.word	0x00001960


	//   ....[3]....
        /*00b8*/ 	.word	0x000019d0


	//----- nvinfo : EIATTR_VRC_CTA_INIT_COUNT
	.align		4
.L_59:
        /*00bc*/ 	.byte	0x02, 0x4a
	.zero		1
	.zero		1


	//----- nvinfo : EIATTR_EXIT_INSTR_OFFSETS
	.align		4
        /*00c0*/ 	.byte	0x04, 0x1c
        /*00c2*/ 	.short	(.L_61 - .L_60)


	//   ....[0]....
.L_60:
        /*00c4*/ 	.word	0x00000070


	//   ....[1]....
        /*00c8*/ 	.word	0x00000520


	//   ....[2]....
        /*00cc*/ 	.word	0x00000750


	//   ....[3]....
        /*00d0*/ 	.word	0x00000830


	//   ....[4]....
        /*00d4*/ 	.word	0x000008f0


	//   ....[5]....
        /*00d8*/ 	.word	0x00000950


	//   ....[6]....
        /*00dc*/ 	.word	0x00000a90


	//   ....[7]....
        /*00e0*/ 	.word	0x000018f0


	//----- nvinfo : EIATTR_CRS_STACK_SIZE
	.align		4
.L_61:
        /*00e4*/ 	.byte	0x04, 0x1e
        /*00e6*/ 	.short	(.L_63 - .L_62)
.L_62:
        /*00e8*/ 	.word	0x00000000


	//----- nvinfo : EIATTR_CBANK_PARAM_SIZE
	.align		4
.L_63:
        /*00ec*/ 	.byte	0x03, 0x19
        /*00ee*/ 	.short	0x0038


	//----- nvinfo : EIATTR_PARAM_CBANK
	.align		4
        /*00f0*/ 	.byte	0x04, 0x0a
        /*00f2*/ 	.short	(.L_65 - .L_64)
	.align		4
.L_64:
        /*00f4*/ 	.word	index@(.nv.constant0.sar_batch_f32)
        /*00f8*/ 	.short	0x0380
        /*00fa*/ 	.short	0x0038


	//----- nvinfo : EIATTR_SW_WAR
	.align		4
.L_65:
        /*00fc*/ 	.byte	0x04, 0x36
        /*00fe*/ 	.short	(.L_67 - .L_66)
.L_66:
        /*0100*/ 	.word	0x00000008
.L_67:


//--------------------- .nv.callgraph             --------------------------
	.section	.nv.callgraph,"",@"SHT_CUDA_CALLGRAPH"
	.align	4
	.sectionentsize	8
	.align		4
        /*0000*/ 	.word	0x00000000
	.align		4
        /*0004*/ 	.word	0xffffffff
	.align		4
        /*0008*/ 	.word	0x00000000
	.align		4
        /*000c*/ 	.word	0xfffffffe
	.align		4
        /*0010*/ 	.word	0x00000000
	.align		4
        /*0014*/ 	.word	0xfffffffd
	.align		4
        /*0018*/ 	.word	0x00000000
	.align		4
        /*001c*/ 	.word	0xfffffffc


//--------------------- .text.sar_many_series_one_param_time_major_f32 --------------------------
	.section	.text.sar_many_series_one_param_time_major_f32,"ax",@progbits
	.align	128
        .global         sar_many_series_one_param_time_major_f32
        .type           sar_many_series_one_param_time_major_f32,@function
        .size           sar_many_series_one_param_time_major_f32,(.L_x_60 - sar_many_series_one_param_time_major_f32)
        .other          sar_many_series_one_param_time_major_f32,@"STO_CUDA_ENTRY STV_DEFAULT"
sar_many_series_one_param_time_major_f32:
.text.sar_many_series_one_param_time_major_f32:
[----:B------:R-:W-:Y:S01]  /*0000*/  LDC R1, c[0x0][0x37c] ;  /* 0x0000df00ff017b82 */ /* 0x000fe20000000800 */
[----:B------:R-:W0:Y:S07]  /*0010*/  S2R R0, SR_TID.Y ;  /* 0x0000000000007919 */ /* 0x000e2e0000002200 */
[----:B------:R-:W0:Y:S01]  /*0020*/  S2UR UR4, SR_CTAID.Y ;  /* 0x00000000000479c3 */ /* 0x000e220000002600 */
[----:B------:R-:W1:Y:S07]  /*0030*/  LDCU UR5, c[0x0][0x398] ;  /* 0x00007300ff0577ac */ /* 0x000e6e0008000800 */
[----:B------:R-:W0:Y:S01]  /*0040*/  LDC R5, c[0x0][0x364] ;  /* 0x0000d900ff057b82 */ /* 0x000e220000000800 */
[----:B-1----:R-:W-:-:S02]  /*0050*/  IMAD.U32 R4, RZ, RZ, UR5 ;  /* 0x00000005ff047e24 */ /* 0x002fc4000f8e00ff */
[----:B0-----:R-:W-:-:S05]  /*0060*/  IMAD R5, R5, UR4, R0 ;  /* 0x0000000405057c24 */ /* 0x001fca000f8e0200 */
[----:B------:R-:W-:-:S13]  /*0070*/  ISETP.GE.AND P0, PT, R5, R4, PT ;  /* 0x000000040500720c */ /* 0x000fda0003f06270 */
[----:B------:R-:W-:Y:S05]  /*0080*/  @P0 EXIT ;  /* 0x000000000000094d */ /* 0x000fea0003800000 */
[----:B------:R-:W0:Y:S01]  /*0090*/  LDC.64 R2, c[0x0][0x390] ;  /* 0x0000e400ff027b82 */ /* 0x000e220000000a00 */
[----:B------:R-:W1:Y:S01]  /*00a0*/  LDCU.64 UR6, c[0x0][0x358] ;  /* 0x00006b00ff0677ac */ /* 0x000e620008000a00 */
[----:B------:R-:W2:Y:S01]  /*00b0*/  LDCU UR5, c[0x0][0x39c] ;  /* 0x00007380ff0577ac */ /* 0x000ea20008000800 */
[----:B0-----:R-:W-:-:S05]  /*00c0*/  IMAD.WIDE.U32 R2, R5, 0x4, R2 ;  /* 0x0000000405027825 */ /* 0x001fca00078e0002 */
[----:B-1----:R-:W2:Y:S02]  /*00d0*/  LDG.E.CONSTANT R0, desc[UR6][R2.64] ;  /* 0x0000000602007981 */ /* 0x002ea4000c1e9900 */
[C---:B--2---:R-:W-:Y:S02]  /*00e0*/  ISETP.GE.AND P0, PT, R0.reuse, UR5, PT ;  /* 0x0000000500007c0c */ /* 0x044fe4000bf06270 */
[----:B------:R-:W-:-:S13]  /*00f0*/  ISETP.GT.AND P1, PT, R0, -0x1, PT ;  /* 0xffffffff0000780c */ /* 0x000fda0003f24270 */
[----:B------:R-:W-:Y:S05]  /*0100*/  @!P0 BRA P1, `(.L_x_0) ;  /* 0x0000000000348947 */ /* 0x000fea0000800000 */
[----:B------:R-:W0:Y:S02]  /*0110*/  S2R R0, SR_TID.X ;  /* 0x0000000000007919 */ /* 0x000e240000002100 */
[----:B0-----:R-:W-:-:S13]  /*0120*/  ISETP.GE.AND P0, PT, R0, UR5, PT ;  /* 0x0000000500007c0c */ /* 0x001fda000bf06270 */
[----:B------:R-:W-:Y:S05]  /*0130*/  @P0 EXIT ;  /* 0x000000000000094d */ /* 0x000fea0003800000 */
[----:B------:R-:W0:Y:S01]  /*0140*/  LDC R9, c[0x0][0x360] ;  /* 0x0000d800ff097b82 */ /* 0x000e220000000800 */
[----:B------:R-:W-:-:S07]  /*0150*/  IMAD.MOV.U32 R11, RZ, RZ, 0x7fffffff ;  /* 0x7fffffffff0b7424 */ /* 0x000fce00078e00ff */
[----:B------:R-:W1:Y:S02]  /*0160*/  LDC.64 R6, c[0x0][0x3a8] ;  /* 0x0000ea00ff067b82 */ /* 0x000e640000000a00 */
.L_x_1:
[----:B--2---:R-:W-:Y:S02]  /*0170*/  IMAD R3, R0, R4, R5 ;  /* 0x0000000400037224 */ /* 0x004fe400078e0205 */
[----:B0-----:R-:W-:Y:S02]  /*0180*/  IMAD.IADD R0, R9, 0x1, R0 ;  /* 0x0000000109007824 */ /* 0x001fe400078e0200 */
[----:B-1----:R-:W-:-:S03]  /*0190*/  IMAD.WIDE R2, R3, 0x4, R6 ;  /* 0x0000000403027825 */ /* 0x002fc600078e0206 */
[----:B------:R-:W-:Y:S02]  /*01a0*/  ISETP.GE.AND P0, PT, R0, UR5, PT ;  /* 0x0000000500007c0c */ /* 0x000fe4000bf06270 */
[----:B------:R2:W-:Y:S11]  /*01b0*/  STG.E desc[UR6][R2.64], R11 ;  /* 0x0000000b02007986 */ /* 0x0005f6000c101906 */
[----:B------:R-:W-:Y:S05]  /*01c0*/  @!P0 BRA `(.L_x_1) ;  /* 0xfffffffc00e88947 */ /* 0x000fea000383ffff */
[----:B------:R-:W-:Y:S05]  /*01d0*/  EXIT ;  /* 0x000000000000794d */ /* 0x000fea0003800000 */
.L_x_0:
[----:B------:R-:W0:Y:S01]  /*01e0*/  S2R R9, SR_TID.X ;  /* 0x0000000000097919 */ /* 0x000e220000002100 */
[----:B------:R-:W-:Y:S01]  /*01f0*/  VIADD R2, R0, 0x1 ;  /* 0x0000000100027836 */ /* 0x000fe20000000000 */
[----:B------:R-:W-:Y:S04]  /*0200*/  BSSY.RECONVERGENT B0, `(.L_x_2) ;  /* 0x000000f000007945 */ /* 0x000fe80003800200 */
[C---:B------:R-:W-:Y:S02]  /*0210*/  VIMNMX R8, PT, PT, R2.reuse, UR5, PT ;  /* 0x0000000502087c48 */ /* 0x040fe4000bfe0100 */
[----:B------:R-:W-:Y:S02]  /*0220*/  ISETP.GE.AND P0, PT, R2, UR5, PT ;  /* 0x0000000502007c0c */ /* 0x000fe4000bf06270 */
[----:B0-----:R-:W-:-:S02]  /*0230*/  ISETP.GE.AND P1, PT, R9, R8, PT ;  /* 0x000000080900720c */ /* 0x001fc40003f26270 */
[----:B------:R-:W-:-:S11]  /*0240*/  ISETP.NE.OR P0, PT, R9, RZ, P0 ;  /* 0x000000ff0900720c */ /* 0x000fd60000705670 */
[----:B------:R-:W-:Y:S05]  /*0250*/  @P1 BRA `(.L_x_3) ;  /* 0x0000000000241947 */ /* 0x000fea0003800000 */
[----:B------:R-:W0:Y:S01]  /*0260*/  LDC R10, c[0x0][0x360] ;  /* 0x0000d800ff0a7b82 */ /* 0x000e220000000800 */
[----:B------:R-:W-:-:S07]  /*0270*/  IMAD.MOV.U32 R11, RZ, RZ, 0x7fffffff ;  /* 0x7fffffffff0b7424 */ /* 0x000fce00078e00ff */
[----:B------:R-:W1:Y:S02]  /*0280*/  LDC.64 R6, c[0x0][0x3a8] ;  /* 0x0000ea00ff067b82 */ /* 0x000e640000000a00 */
.L_x_4:
[----:B--2---:R-:W-:Y:S01]  /*0290*/  IMAD R3, R9, R4, R5 ;  /* 0x0000000409037224 */ /* 0x004fe200078e0205 */
[----:B0-----:R-:W-:-:S03]  /*02a0*/  IADD3 R9, PT, PT, R10, R9, RZ ;  /* 0x000000090a097210 */ /* 0x001fc60007ffe0ff */
[----:B-1----:R-:W-:Y:S01]  /*02b0*/  IMAD.WIDE R2, R3, 0x4, R6 ;  /* 0x0000000403027825 */ /* 0x002fe200078e0206 */
[----:B------:R-:W-:-:S04]  /*02c0*/  ISETP.GE.AND P1, PT, R9, R8, PT ;  /* 0x000000080900720c */ /* 0x000fc80003f26270 */
[----:B------:R2:W-:Y:S09]  /*02d0*/  STG.E desc[UR6][R2.64], R11 ;  /* 0x0000000b02007986 */ /* 0x0005f2000c101906 */
[----:B------:R-:W-:Y:S05]  /*02e0*/  @!P1 BRA `(.L_x_4) ;  /* 0xfffffffc00e89947 */ /* 0x000fea000383ffff */
.L_x_3:
[----:B------:R-:W-:Y:S05]  /*02f0*/  BSYNC.RECONVERGENT B0 ;  /* 0x0000000000007941 */ /* 0x000fea0003800200 */
.L_x_2:
[----:B------:R-:W-:Y:S05]  /*0300*/  @P0 EXIT ;  /* 0x000000000000094d */ /* 0x000fea0003800000 */
[----:B------:R-:W0:Y:S01]  /*0310*/  LDC.64 R8, c[0x0][0x380] ;  /* 0x0000e000ff087b82 */ /* 0x000e220000000a00 */
[----:B--2---:R-:W-:-:S04]  /*0320*/  IMAD R11, R0, R4, R5 ;  /* 0x00000004000b7224 */ /* 0x004fc800078e0205 */
[----:B------:R-:W-:-:S03]  /*0330*/  IMAD.IADD R15, R11, 0x1, R4 ;  /* 0x000000010b0f7824 */ /* 0x000fc600078e0204 */
[----:B------:R-:W1:Y:S08]  /*0340*/  LDC.64 R2, c[0x0][0x388] ;  /* 0x0000e200ff027b82 */ /* 0x000e700000000a00 */
[----:B------:R-:W2:Y:S01]  /*0350*/  LDC.64 R12, c[0x0][0x3a8] ;  /* 0x0000ea00ff0c7b82 */ /* 0x000ea20000000a00 */
[----:B0-----:R-:W-:-:S04]  /*0360*/  IMAD.WIDE.U32 R6, R11, 0x4, R8 ;  /* 0x000000040b067825 */ /* 0x001fc800078e0008 */
[----:B------:R-:W-:Y:S01]  /*0370*/  IMAD.WIDE.U32 R8, R15, 0x4, R8 ;  /* 0x000000040f087825 */ /* 0x000fe200078e0008 */
[----:B------:R-:W3:Y:S03]  /*0380*/  LDG.E.CONSTANT R21, desc[UR6][R6.64] ;  /* 0x0000000606157981 */ /* 0x000ee6000c1e9900 */
[----:B-1----:R-:W-:Y:S02]  /*0390*/  IMAD.WIDE.U32 R10, R11, 0x4, R2 ;  /* 0x000000040b0a7825 */ /* 0x002fe400078e0002 */
[----:B------:R0:W3:Y:S04]  /*03a0*/  LDG.E.CONSTANT R8, desc[UR6][R8.64] ;  /* 0x0000000608087981 */ /* 0x0000e8000c1e9900 */
[----:B------:R-:W4:Y:S01]  /*03b0*/  LDG.E.CONSTANT R23, desc[UR6][R10.64] ;  /* 0x000000060a177981 */ /* 0x000f22000c1e9900 */
[----:B0-----:R-:W-:-:S05]  /*03c0*/  VIADD R9, R0, 0x2 ;  /* 0x0000000200097836 */ /* 0x001fca0000000000 */
[----:B------:R-:W-:Y:S01]  /*03d0*/  ISETP.GE.U32.AND P1, PT, R9, UR5, PT ;  /* 0x0000000509007c0c */ /* 0x000fe2000bf26070 */
[----:B--2---:R-:W-:-:S04]  /*03e0*/  IMAD.WIDE.U32 R12, R15, 0x4, R12 ;  /* 0x000000040f0c7825 */ /* 0x004fc800078e000c */
[----:B------:R-:W-:Y:S01]  /*03f0*/  IMAD.WIDE.U32 R2, R15, 0x4, R2 ;  /* 0x000000040f027825 */ /* 0x000fe200078e0002 */
[----:B---3--:R-:W-:-:S04]  /*0400*/  FSETP.GT.AND P0, PT, R8, R21, PT ;  /* 0x000000150800720b */ /* 0x008fc80003f04000 */
[----:B----4-:R-:W-:-:S05]  /*0410*/  FSEL R25, R23, R21, P0 ;  /* 0x0000001517197208 */ /* 0x010fca0000000000 */
[----:B------:R0:W-:Y:S01]  /*0420*/  STG.E desc[UR6][R12.64], R25 ;  /* 0x000000190c007986 */ /* 0x0001e2000c101906 */
[----:B------:R-:W-:Y:S05]  /*0430*/  @P1 EXIT ;  /* 0x000000000000194d */ /* 0x000fea0003800000 */
[----:B------:R-:W2:Y:S01]  /*0440*/  LDG.E.CONSTANT R20, desc[UR6][R2.64] ;  /* 0x0000000602147981 */ /* 0x000ea2000c1e9900 */
[----:B------:R-:W-:Y:S01]  /*0450*/  ULOP3.LUT UR4, UR5, 0x2, URZ, 0x3c, !UPT ;  /* 0x0000000205047892 */ /* 0x000fe2000f8e3cff */
[----:B------:R-:W1:Y:S01]  /*0460*/  LDC R24, c[0x0][0x3a0] ;  /* 0x0000e800ff187b82 */ /* 0x000e620000000800 */
[----:B------:R-:W-:Y:S01]  /*0470*/  FSETP.GT.AND P1, PT, R8, R21, PT ;  /* 0x000000150800720b */ /* 0x000fe20003f24000 */
[----:B------:R-:W-:Y:S03]  /*0480*/  BSSY.RECONVERGENT B0, `(.L_x_5) ;  /* 0x0000049000007945 */ /* 0x000fe60003800200 */
[----:B------:R-:W-:Y:S02]  /*0490*/  IADD3 R6, PT, PT, -R0, UR4, RZ ;  /* 0x0000000400067c10 */ /* 0x000fe4000fffe1ff */
[----:B------:R-:W-:Y:S02]  /*04a0*/  SEL R26, RZ, 0x1, !P1 ;  /* 0x00000001ff1a7807 */ /* 0x000fe40004800000 */
[----:B------:R-:W-:-:S02]  /*04b0*/  LOP3.LUT P2, R6, R6, 0x3, RZ, 0xc0, !PT ;  /* 0x0000000306067812 */ /* 0x000fc4000784c0ff */
[----:B--2---:R-:W-:-:S11]  /*04c0*/  FSEL R22, R8, R20, P0 ;  /* 0x0000001408167208 */ /* 0x004fd60000000000 */
[----:B-1----:R-:W-:Y:S05]  /*04d0*/  @!P2 BRA `(.L_x_6) ;  /* 0x00000004000ca947 */ /* 0x002fea0003800000 */
[----:B------:R-:W1:Y:S01]  /*04e0*/  LDC.64 R2, c[0x0][0x3a8] ;  /* 0x0000ea00ff027b82 */ /* 0x000e620000000a00 */
[----:B------:R-:W-:Y:S01]  /*04f0*/  BSSY.RECONVERGENT B1, `(.L_x_7) ;  /* 0x0000040000017945 */ /* 0x000fe20003800200 */
[----:B------:R-:W-:Y:S02]  /*0500*/  IMAD R9, R9, R4, R5 ;  /* 0x0000000409097224 */ /* 0x000fe400078e0205 */
[----:B0-----:R-:W-:Y:S02]  /*0510*/  IMAD.MOV R12, RZ, RZ, -R6 ;  /* 0x000000ffff0c7224 */ /* 0x001fe400078e0a06 */
[----:B------:R-:W-:-:S07]  /*0520*/  IMAD.MOV.U32 R13, RZ, RZ, R0 ;  /* 0x000000ffff0d7224 */ /* 0x000fce00078e0000 */
.L_x_11:
[----:B------:R-:W0:Y:S08]  /*0530*/  LDC.64 R10, c[0x0][0x380] ;  /* 0x0000e000ff0a7b82 */ /* 0x000e300000000a00 */
[----:B------:R-:W2:Y:S01]  /*0540*/  LDC.64 R6, c[0x0][0x388] ;  /* 0x0000e200ff067b82 */ /* 0x000ea20000000a00 */
[----:B0-----:R-:W-:-:S06]  /*0550*/  IMAD.WIDE.U32 R10, R9, 0x4, R10 ;  /* 0x00000004090a7825 */ /* 0x001fcc00078e000a */
[----:B------:R-:W3:Y:S01]  /*0560*/  LDG.E.CONSTANT R10, desc[UR6][R10.64] ;  /* 0x000000060a0a7981 */ /* 0x000ee2000c1e9900 */
[----:B--2---:R-:W-:-:S06]  /*0570*/  IMAD.WIDE.U32 R6, R9, 0x4, R6 ;  /* 0x0000000409067825 */ /* 0x004fcc00078e0006 */
[----:B------:R-:W2:Y:S01]  /*0580*/  LDG.E.CONSTANT R6, desc[UR6][R6.64] ;  /* 0x0000000606067981 */ /* 0x000ea2000c1e9900 */
[----:B------:R-:W-:Y:S01]  /*0590*/  LOP3.LUT P1, RZ, R26, 0xff, RZ, 0xc0, !PT ;  /* 0x000000ff1aff7812 */ /* 0x000fe2000782c0ff */
[----:B------:R-:W-:Y:S02]  /*05a0*/  IMAD.MOV.U32 R4, RZ, RZ, R24 ;  /* 0x000000ffff047224 */ /* 0x000fe400078e0018 */
[----:B------:R-:W-:Y:S01]  /*05b0*/  FADD R14, R22, -R25 ;  /* 0x80000019160e7221 */ /* 0x000fe20000000000 */
[----:B------:R-:W-:Y:S01]  /*05c0*/  IADD3 R12, PT, PT, R12, 0x1, RZ ;  /* 0x000000010c0c7810 */ /* 0x000fe20007ffe0ff */
[----:B------:R-:W-:Y:S01]  /*05d0*/  BSSY.RECONVERGENT B2, `(.L_x_8) ;  /* 0x000002a000027945 */ /* 0x000fe20003800200 */
[----:B------:R-:W-:Y:S02]  /*05e0*/  IMAD.MOV.U32 R16, RZ, RZ, R23 ;  /* 0x000000ffff107224 */ /* 0x000fe400078e0017 */
[----:B------:R-:W-:Y:S01]  /*05f0*/  FFMA R17, R14, R4, R25 ;  /* 0x000000040e117223 */ /* 0x000fe20000000019 */
[----:B------:R-:W-:Y:S01]  /*0600*/  IMAD.MOV.U32 R14, RZ, RZ, R21 ;  /* 0x000000ffff0e7224 */ /* 0x000fe200078e0015 */
[----:B------:R-:W-:Y:S01]  /*0610*/  ISETP.NE.AND P0, PT, R12, RZ, PT ;  /* 0x000000ff0c00720c */ /* 0x000fe20003f05270 */
[----:B------:R-:W-:-:S02]  /*0620*/  IMAD.MOV.U32 R23, RZ, RZ, R20 ;  /* 0x000000ffff177224 */ /* 0x000fc400078e0014 */
[----:B------:R-:W-:Y:S02]  /*0630*/  IMAD.MOV.U32 R21, RZ, RZ, R8 ;  /* 0x000000ffff157224 */ /* 0x000fe400078e0008 */
[----:B------:R-:W-:Y:S01]  /*0640*/  IMAD.MOV.U32 R15, RZ, RZ, R22 ;  /* 0x000000ffff0f7224 */ /* 0x000fe200078e0016 */
[----:B---3--:R-:W-:Y:S01]  /*0650*/  MOV R8, R10 ;  /* 0x0000000a00087202 */ /* 0x008fe20000000f00 */
[----:B--2---:R-:W-:Y:S01]  /*0660*/  IMAD.MOV.U32 R20, RZ, RZ, R6 ;  /* 0x000000ffff147224 */ /* 0x004fe200078e0006 */
[----:B------:R-:W-:Y:S06]  /*0670*/  @!P1 BRA `(.L_x_9) ;  /* 0x0000000000409947 */ /* 0x000fec0003800000 */
[----:B------:R-:W0:Y:S01]  /*0680*/  LDCU UR4, c[0x0][0x3a0] ;  /* 0x00007400ff0477ac */ /* 0x000e220008000800 */
[----:B------:R-:W-:Y:S01]  /*0690*/  FSETP.GEU.AND P1, PT, R20, R17, PT ;  /* 0x000000111400720b */ /* 0x000fe20003f2e000 */
[----:B------:R-:W-:Y:S01]  /*06a0*/  IMAD.MOV.U32 R22, RZ, RZ, R20 ;  /* 0x000000ffff167224 */ /* 0x000fe200078e0014 */
[----:B------:R-:W-:Y:S01]  /*06b0*/  PRMT R26, RZ, 0x7610, R26 ;  /* 0x00007610ff1a7816 */ /* 0x000fe2000000001a */
[----:B------:R-:W-:Y:S02]  /*06c0*/  IMAD.MOV.U32 R25, RZ, RZ, R15 ;  /* 0x000000ffff197224 */ /* 0x000fe400078e000f */
[----:B0-----:R-:W-:-:S08]  /*06d0*/  IMAD.U32 R24, RZ, RZ, UR4 ;  /* 0x00000004ff187e24 */ /* 0x001fd0000f8e00ff */
[----:B------:R-:W-:Y:S05]  /*06e0*/  @!P1 BRA `(.L_x_10) ;  /* 0x0000000000609947 */ /* 0x000fea0003800000 */
[----:B------:R-:W0:Y:S01]  /*06f0*/  LDCU.64 UR8, c[0x0][0x3a0] ;  /* 0x00007400ff0877ac */ /* 0x000e220008000a00 */
[CC--:B------:R-:W-:Y:S01]  /*0700*/  FSETP.GT.AND P1, PT, R8.reuse, R15.reuse, PT ;  /* 0x0000000f0800720b */ /* 0x0c0fe20003f24000 */
[----:B------:R-:W-:Y:S01]  /*0710*/  IMAD.MOV.U32 R26, RZ, RZ, 0x1 ;  /* 0x00000001ff1a7424 */ /* 0x000fe200078e00ff */
[----:B------:R-:W-:Y:S02]  /*0720*/  FMNMX3 R25, R23, R16, R17, PT ;  /* 0x0000001017197276 */ /* 0x000fe40003800011 */
[----:B------:R-:W-:Y:S01]  /*0730*/  FSEL R22, R8, R15, P1 ;  /* 0x0000000f08167208 */ /* 0x000fe20000800000 */
[----:B0-----:R-:W-:-:S05]  /*0740*/  FADD R6, R4, UR8 ;  /* 0x0000000804067e21 */ /* 0x001fca0008000000 */
[----:B------:R-:W-:-:S04]  /*0750*/  FMNMX R7, R6, UR9, PT ;  /* 0x0000000906077c09 */ /* 0x000fc8000b800000 */
[----:B------:R-:W-:Y:S01]  /*0760*/  FSEL R24, R7, R4, P1 ;  /* 0x0000000407187208 */ /* 0x000fe20000800000 */
[----:B------:R-:W-:Y:S06]  /*0770*/  BRA `(.L_x_10) ;  /* 0x00000000003c7947 */ /* 0x000fec0003800000 */
.L_x_9:
[----:B------:R-:W-:Y:S01]  /*0780*/  FSETP.GT.AND P1, PT, R8, R17, PT ;  /* 0x000000110800720b */ /* 0x000fe20003f24000 */
[----:B------:R-:W0:Y:S01]  /*0790*/  LDCU UR4, c[0x0][0x3a0] ;  /* 0x00007400ff0477ac */ /* 0x000e220008000800 */
[----:B------:R-:W-:Y:S01]  /*07a0*/  IMAD.MOV.U32 R26, RZ, RZ, 0x1 ;  /* 0x00000001ff1a7424 */ /* 0x000fe200078e00ff */
[-C--:B------:R-:W-:Y:S01]  /*07b0*/  MOV R25, R15.reuse ;  /* 0x0000000f00197202 */ /* 0x080fe20000000f00 */
[----:B------:R-:W-:Y:S01]  /*07c0*/  IMAD.MOV.U32 R22, RZ, RZ, R8 ;  /* 0x000000ffff167224 */ /* 0x000fe200078e0008 */
[----:B------:R-:W-:-:S08]  /*07d0*/  FSETP.GEU.OR P2, PT, R20, R15, P1 ;  /* 0x0000000f1400720b */ /* 0x000fd00000f4e400 */
[----:B------:R-:W2:Y:S01]  /*07e0*/  @!P1 LDC.64 R6, c[0x0][0x3a0] ;  /* 0x0000e800ff069b82 */ /* 0x000ea20000000a00 */
[----:B------:R-:W-:Y:S02]  /*07f0*/  @!P1 FMNMX3 R25, R21, R14, R17, !PT ;  /* 0x0000000e15199276 */ /* 0x000fe40007800011 */
[----:B------:R-:W-:Y:S01]  /*0800*/  @!P1 PRMT R26, RZ, 0x7610, R26 ;  /* 0x00007610ff1a9816 */ /* 0x000fe2000000001a */
[----:B0-----:R-:W-:Y:S02]  /*0810*/  IMAD.U32 R24, RZ, RZ, UR4 ;  /* 0x00000004ff187e24 */ /* 0x001fe4000f8e00ff */
[----:B--2---:R-:W-:-:S05]  /*0820*/  @!P1 FADD R6, R4, R6 ;  /* 0x0000000604069221 */ /* 0x004fca0000000000 */
[----:B------:R-:W-:Y:S02]  /*0830*/  @!P2 FMNMX R4, R6, R7, PT ;  /* 0x000000070604a209 */ /* 0x000fe40003800000 */
[----:B------:R-:W-:-:S03]  /*0840*/  @!P1 FSETP.GEU.AND P2, PT, R20, R15, PT ;  /* 0x0000000f1400920b */ /* 0x000fc60003f4e000 */
[----:B------:R-:W-:Y:S01]  /*0850*/  @!P1 IMAD.MOV.U32 R24, RZ, RZ, R4 ;  /* 0x000000ffff189224 */ /* 0x000fe200078e0004 */
[----:B------:R-:W-:-:S09]  /*0860*/  @!P1 FSEL R22, R20, R15, !P2 ;  /* 0x0000000f14169208 */ /* 0x000fd20005000000 */
.L_x_10:
[----:B------:R-:W-:Y:S05]  /*0870*/  BSYNC.RECONVERGENT B2 ;  /* 0x0000000000027941 */ /* 0x000fea0003800200 */
.L_x_8:
[----:B-1----:R-:W-:Y:S01]  /*0880*/  IMAD.WIDE.U32 R6, R9, 0x4, R2 ;  /* 0x0000000409067825 */ /* 0x002fe200078e0002 */
[----:B------:R-:W0:Y:S03]  /*0890*/  LDCU UR4, c[0x0][0x398] ;  /* 0x00007300ff0477ac */ /* 0x000e260008000800 */
[----:B------:R-:W-:Y:S01]  /*08a0*/  VIADD R13, R13, 0x1 ;  /* 0x000000010d0d7836 */ /* 0x000fe20000000000 */
[----:B------:R2:W-:Y:S01]  /*08b0*/  STG.E desc[UR6][R6.64], R25 ;  /* 0x0000001906007986 */ /* 0x0005e2000c101906 */
[----:B0-----:R-:W-:-:S05]  /*08c0*/  MOV R4, UR4 ;  /* 0x0000000400047c02 */ /* 0x001fca0008000f00 */
[----:B------:R-:W-:Y:S01]  /*08d0*/  IMAD.IADD R9, R9, 0x1, R4 ;  /* 0x0000000109097824 */ /* 0x000fe200078e0204 */
[----:B--2---:R-:W-:Y:S06]  /*08e0*/  @P0 BRA `(.L_x_11) ;  /* 0xfffffffc00100947 */ /* 0x004fec000383ffff */
[----:B------:R-:W-:Y:S05]  /*08f0*/  BSYNC.RECONVERGENT B1 ;  /* 0x0000000000017941 */ /* 0x000fea0003800200 */
.L_x_7:
[----:B------:R-:W-:-:S07]  /*0900*/  VIADD R9, R13, 0x2 ;  /* 0x000000020d097836 */ /* 0x000fce0000000000 */
.L_x_6:
[----:B------:R-:W-:Y:S05]  /*0910*/  BSYNC.RECONVERGENT B0 ;  /* 0x0000000000007941 */ /* 0x000fea0003800200 */
.L_x_5:
[----:B------:R-:W1:Y:S02]  /*0920*/  LDC R2, c[0x0][0x39c] ;  /* 0x0000e700ff027b82 */ /* 0x000e640000000800 */
[----:B-1----:R-:W-:-:S04]  /*0930*/  IADD3 R0, PT, PT, -R0, -0x3, R2 ;  /* 0xfffffffd00007810 */ /* 0x002fc80007ffe102 */
[----:B------:R-:W-:-:S13]  /*0940*/  ISETP.GE.U32.AND P0, PT, R0, 0x3, PT ;  /* 0x000000030000780c */ /* 0x000fda0003f06070 */
[----:B------:R-:W-:Y:S05]  /*0950*/  @!P0 EXIT ;  /* 0x000000000000894d */ /* 0x000fea0003800000 */
[----:B0-----:R-:W0:Y:S01]  /*0960*/  LDC.64 R12, c[0x0][0x3a8] ;  /* 0x0000ea00ff0c7b82 */ /* 0x001e220000000a00 */
[C---:B------:R-:W-:Y:S01]  /*0970*/  VIADD R3, R9.reuse, 0x2 ;  /* 0x0000000209037836 */ /* 0x040fe20000000000 */
[C---:B------:R-:W-:Y:S01]  /*0980*/  IADD3 R7, PT, PT, R9.reuse, 0x3, RZ ;  /* 0x0000000309077810 */ /* 0x040fe20007ffe0ff */
[CC--:B------:R-:W-:Y:S02]  /*0990*/  IMAD R6, R9.reuse, R4.reuse, R4 ;  /* 0x0000000409067224 */ /* 0x0c0fe400078e0204 */
[C---:B------:R-:W-:Y:S02]  /*09a0*/  IMAD.IADD R0, R9.reuse, 0x1, -R2 ;  /* 0x0000000109007824 */ /* 0x040fe400078e0a02 */
[-CC-:B------:R-:W-:Y:S01]  /*09b0*/  IMAD R2, R9, R4.reuse, R5.reuse ;  /* 0x0000000409027224 */ /* 0x180fe200078e0205 */
[----:B------:R-:W1:Y:S01]  /*09c0*/  LDC.64 R14, c[0x0][0x380] ;  /* 0x0000e000ff0e7b82 */ /* 0x000e620000000a00 */
[-CC-:B------:R-:W-:Y:S02]  /*09d0*/  IMAD R3, R3, R4.reuse, R5.reuse ;  /* 0x0000000403037224 */ /* 0x180fe400078e0205 */
[----:B------:R-:W-:-:S02]  /*09e0*/  IMAD R4, R7, R4, R5 ;  /* 0x0000000407047224 */ /* 0x000fc400078e0205 */
[----:B------:R-:W-:-:S03]  /*09f0*/  IMAD.IADD R5, R5, 0x1, R6 ;  /* 0x0000000105057824 */ /* 0x000fc600078e0206 */
[----:B------:R-:W2:Y:S04]  /*0a00*/  LDC.64 R16, c[0x0][0x388] ;  /* 0x0000e200ff107b82 */ /* 0x000ea80000000a00 */
.L_x_24:
[----:B--2---:R-:W-:-:S04]  /*0a10*/  IMAD.WIDE.U32 R10, R2, 0x4, R16 ;  /* 0x00000004020a7825 */ /* 0x004fc800078e0010 */
[----:B-1----:R-:W-:Y:S02]  /*0a20*/  IMAD.WIDE.U32 R18, R2, 0x4, R14 ;  /* 0x0000000402127825 */ /* 0x002fe400078e000e */
[----:B------:R1:W5:Y:S04]  /*0a30*/  LDG.E.CONSTANT R11, desc[UR6][R10.64] ;  /* 0x000000060a0b7981 */ /* 0x000368000c1e9900 */
[----:B------:R1:W5:Y:S01]  /*0a40*/  LDG.E.CONSTANT R9, desc[UR6][R18.64] ;  /* 0x0000000612097981 */ /* 0x000362000c1e9900 */
[----:B------:R-:W2:Y:S01]  /*0a50*/  LDC R6, c[0x0][0x3a0] ;  /* 0x0000e800ff067b82 */ /* 0x000ea20000000800 */
[----:B------:R-:W-:Y:S01]  /*0a60*/  LOP3.LUT P0, RZ, R26, 0xff, RZ, 0xc0, !PT ;  /* 0x000000ff1aff7812 */ /* 0x000fe2000780c0ff */
[----:B------:R-:W-:Y:S02]  /*0a70*/  IMAD.MOV.U32 R7, RZ, RZ, R24 ;  /* 0x000000ffff077224 */ /* 0x000fe400078e0018 */
[--C-:B------:R-:W-:Y:S01]  /*0a80*/  FADD R24, R22, -R25.reuse ;  /* 0x8000001916187221 */ /* 0x100fe20000000000 */
[----:B------:R-:W-:Y:S03]  /*0a90*/  BSSY.RECONVERGENT B0, `(.L_x_12) ;  /* 0x000001d000007945 */ /* 0x000fe60003800200 */
[----:B------:R-:W-:-:S06]  /*0aa0*/  FFMA R26, R24, R7, R25 ;  /* 0x00000007181a7223 */ /* 0x000fcc0000000019 */
[----:B------:R-:W-:Y:S05]  /*0ab0*/  @!P0 BRA `(.L_x_13) ;  /* 0x0000000000388947 */ /* 0x000fea0003800000 */
[----:B-----5:R-:W-:Y:S01]  /*0ac0*/  FSETP.GEU.AND P1, PT, R11, R26, PT ;  /* 0x0000001a0b00720b */ /* 0x020fe20003f2e000 */
[----:B------:R-:W-:Y:S01]  /*0ad0*/  IMAD.MOV.U32 R25, RZ, RZ, R11 ;  /* 0x000000ffff197224 */ /* 0x000fe200078e000b */
[----:B------:R-:W-:Y:S02]  /*0ae0*/  PLOP3.LUT P0, PT, PT, PT, PT, 0x80, 0x8 ;  /* 0x000000000008781c */ /* 0x000fe40003f0f070 */
[----:B--2---:R-:W-:-:S09]  /*0af0*/  MOV R24, R6 ;  /* 0x0000000600187202 */ /* 0x004fd20000000f00 */
[----:B------:R-:W-:Y:S05]  /*0b00*/  @!P1 BRA `(.L_x_14) ;  /* 0x0000000000549947 */ /* 0x000fea0003800000 */
[----:B------:R-:W1:Y:S01]  /*0b10*/  LDCU.64 UR8, c[0x0][0x3a0] ;  /* 0x00007400ff0877ac */ /* 0x000e620008000a00 */
[CC--:B------:R-:W-:Y:S02]  /*0b20*/  FSETP.GT.AND P1, PT, R9.reuse, R22.reuse, PT ;  /* 0x000000160900720b */ /* 0x0c0fe40003f24000 */
[----:B------:R-:W-:Y:S02]  /*0b30*/  PLOP3.LUT P0, PT, PT, PT, PT, 0x8, 0x80 ;  /* 0x000000000080781c */ /* 0x000fe40003f0e170 */
[----:B------:R-:W-:Y:S02]  /*0b40*/  FSEL R25, R9, R22, P1 ;  /* 0x0000001609197208 */ /* 0x000fe40000800000 */
[----:B------:R-:W-:Y:S01]  /*0b50*/  FMNMX3 R22, R20, R23, R26, PT ;  /* 0x0000001714167276 */ /* 0x000fe2000380001a */
[----:B-1----:R-:W-:-:S05]  /*0b60*/  FADD R10, R7, UR8 ;  /* 0x00000008070a7e21 */ /* 0x002fca0008000000 */
[----:B------:R-:W-:-:S04]  /*0b70*/  FMNMX R10, R10, UR9, PT ;  /* 0x000000090a0a7c09 */ /* 0x000fc8000b800000 */
[----:B------:R-:W-:Y:S01]  /*0b80*/  FSEL R24, R10, R7, P1 ;  /* 0x000000070a187208 */ /* 0x000fe20000800000 */
[----:B------:R-:W-:Y:S06]  /*0b90*/  BRA `(.L_x_14) ;  /* 0x0000000000307947 */ /* 0x000fec0003800000 */
.L_x_13:
[----:B-----5:R-:W-:Y:S01]  /*0ba0*/  FSETP.GT.AND P1, PT, R9, R26, PT ;  /* 0x0000001a0900720b */ /* 0x020fe20003f24000 */
[----:B------:R-:W-:Y:S02]  /*0bb0*/  IMAD.MOV.U32 R25, RZ, RZ, R9 ;  /* 0x000000ffff197224 */ /* 0x000fe400078e0009 */
[----:B--2---:R-:W-:Y:S01]  /*0bc0*/  IMAD.MOV.U32 R24, RZ, RZ, R6 ;  /* 0x000000ffff187224 */ /* 0x004fe200078e0006 */
[----:B------:R-:W-:Y:S02]  /*0bd0*/  FSETP.GEU.OR P3, PT, R11, R22, P1 ;  /* 0x000000160b00720b */ /* 0x000fe40000f6e400 */
[----:B------:R-:W-:-:S07]  /*0be0*/  PLOP3.LUT P0, PT, P1, PT, PT, 0x8, 0x80 ;  /* 0x000000000080781c */ /* 0x000fce0000f0e170 */
[----:B-1----:R-:W1:Y:S01]  /*0bf0*/  @!P1 LDC.64 R18, c[0x0][0x3a0] ;  /* 0x0000e800ff129b82 */ /* 0x002e620000000a00 */
[----:B------:R-:W-:-:S04]  /*0c00*/  @!P1 FSETP.GEU.AND P2, PT, R11, R22, PT ;  /* 0x000000160b00920b */ /* 0x000fc80003f4e000 */
[----:B------:R-:W-:Y:S02]  /*0c10*/  @!P1 FSEL R25, R11, R22, !P2 ;  /* 0x000000160b199208 */ /* 0x000fe40005000000 */
[----:B------:R-:W-:Y:S01]  /*0c20*/  @!P1 FMNMX3 R22, R8, R21, R26, !PT ;  /* 0x0000001508169276 */ /* 0x000fe2000780001a */
[----:B-1----:R-:W-:-:S05]  /*0c30*/  @!P1 FADD R18, R7, R18 ;  /* 0x0000001207129221 */ /* 0x002fca0000000000 */
[----:B------:R-:W-:-:S05]  /*0c40*/  @!P3 FMNMX R7, R18, R19, PT ;  /* 0x000000131207b209 */ /* 0x000fca0003800000 */
[----:B------:R-:W-:-:S07]  /*0c50*/  @!P1 IMAD.MOV.U32 R24, RZ, RZ, R7 ;  /* 0x000000ffff189224 */ /* 0x000fce00078e0007 */
.L_x_14:
[----:B------:R-:W-:Y:S05]  /*0c60*/  BSYNC.RECONVERGENT B0 ;  /* 0x0000000000007941 */ /* 0x000fea0003800200 */
.L_x_12:
[----:B------:R-:W-:-:S04]  /*0c70*/  IMAD.WIDE.U32 R28, R5, 0x4, R14 ;  /* 0x00000004051c7825 */ /* 0x000fc800078e000e */
[----:B------:R-:W-:Y:S01]  /*0c80*/  IMAD.WIDE.U32 R26, R5, 0x4, R16 ;  /* 0x00000004051a7825 */ /* 0x000fe200078e0010 */
[----:B------:R2:W5:Y:S04]  /*0c90*/  LDG.E.CONSTANT R7, desc[UR6][R28.64] ;  /* 0x000000061c077981 */ /* 0x000568000c1e9900 */
[----:B-1----:R2:W5:Y:S01]  /*0ca0*/  LDG.E.CONSTANT R10, desc[UR6][R26.64] ;  /* 0x000000061a0a7981 */ /* 0x002562000c1e9900 */
[----:B0-----:R-:W-:-:S04]  /*0cb0*/  IMAD.WIDE.U32 R18, R2, 0x4, R12 ;  /* 0x0000000402127825 */ /* 0x001fc800078e000c */
[----:B------:R-:W-:Y:S01]  /*0cc0*/  FADD R23, R25, -R22 ;  /* 0x8000001619177221 */ /* 0x000fe20000000000 */
[----:B------:R-:W-:Y:S01]  /*0cd0*/  BSSY.RECONVERGENT B0, `(.L_x_15) ;  /* 0x000001f000007945 */ /* 0x000fe20003800200 */
[----:B------:R-:W-:Y:S01]  /*0ce0*/  IMAD.MOV.U32 R21, RZ, RZ, R24 ;  /* 0x000000ffff157224 */ /* 0x000fe200078e0018 */
[----:B------:R2:W-:Y:S03]  /*0cf0*/  STG.E desc[UR6][R18.64], R22 ;  /* 0x0000001612007986 */ /* 0x0005e6000c101906 */
[----:B------:R-:W-:Y:S01]  /*0d00*/  FFMA R23, R23, R21, R22 ;  /* 0x0000001517177223 */ /* 0x000fe20000000016 */
[----:B------:R-:W-:Y:S06]  /*0d10*/  @P0 BRA `(.L_x_16) ;  /* 0x0000000000380947 */ /* 0x000fec0003800000 */
[----:B-----5:R-:W-:Y:S01]  /*0d20*/  FSETP.GEU.AND P1, PT, R10, R23, PT ;  /* 0x000000170a00720b */ /* 0x020fe20003f2e000 */
[----:B------:R-:W-:Y:S01]  /*0d30*/  IMAD.MOV.U32 R24, RZ, RZ, R6 ;  /* 0x000000ffff187224 */ /* 0x000fe200078e0006 */
[----:B------:R-:W-:Y:S02]  /*0d40*/  PLOP3.LUT P0, PT, PT, PT, PT, 0x80, 0x8 ;  /* 0x000000000008781c */ /* 0x000fe40003f0f070 */
[----:B--2---:R-:W-:-:S09]  /*0d50*/  MOV R22, R10 ;  /* 0x0000000a00167202 */ /* 0x004fd20000000f00 */
[----:B------:R-:W-:Y:S05]  /*0d60*/  @!P1 BRA `(.L_x_17) ;  /* 0x0000000000549947 */ /* 0x000fea0003800000 */
[----:B------:R-:W0:Y:S01]  /*0d70*/  LDCU.64 UR8, c[0x0][0x3a0] ;  /* 0x00007400ff0877ac */ /* 0x000e220008000a00 */
[CC--:B------:R-:W-:Y:S02]  /*0d80*/  FSETP.GT.AND P1, PT, R7.reuse, R25.reuse, PT ;  /* 0x000000190700720b */ /* 0x0c0fe40003f24000 */
[----:B------:R-:W-:Y:S02]  /*0d90*/  PLOP3.LUT P0, PT, PT, PT, PT, 0x8, 0x80 ;  /* 0x000000000080781c */ /* 0x000fe40003f0e170 */
[----:B------:R-:W-:Y:S02]  /*0da0*/  FSEL R22, R7, R25, P1 ;  /* 0x0000001907167208 */ /* 0x000fe40000800000 */
[----:B------:R-:W-:Y:S01]  /*0db0*/  FMNMX3 R25, R11, R20, R23, PT ;  /* 0x000000140b197276 */ /* 0x000fe20003800017 */
[----:B0-----:R-:W-:-:S05]  /*0dc0*/  FADD R8, R21, UR8 ;  /* 0x0000000815087e21 */ /* 0x001fca0008000000 */
[----:B------:R-:W-:-:S04]  /*0dd0*/  FMNMX R8, R8, UR9, PT ;  /* 0x0000000908087c09 */ /* 0x000fc8000b800000 */
[----:B------:R-:W-:Y:S01]  /*0de0*/  FSEL R24, R8, R21, P1 ;  /* 0x0000001508187208 */ /* 0x000fe20000800000 */
[----:B------:R-:W-:Y:S06]  /*0df0*/  BRA `(.L_x_17) ;  /* 0x0000000000307947 */ /* 0x000fec0003800000 */
.L_x_16:
[----:B-----5:R-:W-:Y:S01]  /*0e00*/  FSETP.GT.AND P1, PT, R7, R23, PT ;  /* 0x000000170700720b */ /* 0x020fe20003f24000 */
[----:B--2---:R-:W-:Y:S02]  /*0e10*/  IMAD.MOV.U32 R22, RZ, RZ, R7 ;  /* 0x000000ffff167224 */ /* 0x004fe400078e0007 */
[----:B------:R-:W-:Y:S01]  /*0e20*/  IMAD.MOV.U32 R24, RZ, RZ, R6 ;  /* 0x000000ffff187224 */ /* 0x000fe200078e0006 */
[----:B------:R-:W-:Y:S02]  /*0e30*/  FSETP.GEU.OR P3, PT, R10, R25, P1 ;  /* 0x000000190a00720b */ /* 0x000fe40000f6e400 */
[----:B------:R-:W-:-:S07]  /*0e40*/  PLOP3.LUT P0, PT, P1, PT, PT, 0x8, 0x80 ;  /* 0x000000000080781c */ /* 0x000fce0000f0e170 */
[----:B------:R-:W0:Y:S01]  /*0e50*/  @!P1 LDC.64 R18, c[0x0][0x3a0] ;  /* 0x0000e800ff129b82 */ /* 0x000e220000000a00 */
[----:B------:R-:W-:-:S04]  /*0e60*/  @!P1 FSETP.GEU.AND P2, PT, R10, R25, PT ;  /* 0x000000190a00920b */ /* 0x000fc80003f4e000 */
[----:B------:R-:W-:Y:S02]  /*0e70*/  @!P1 FSEL R22, R10, R25, !P2 ;  /* 0x000000190a169208 */ /* 0x000fe40005000000 */
[----:B------:R-:W-:Y:S01]  /*0e80*/  @!P1 FMNMX3 R25, R9, R8, R23, !PT ;  /* 0x0000000809199276 */ /* 0x000fe20007800017 */
[----:B0-----:R-:W-:-:S05]  /*0e90*/  @!P1 FADD R18, R21, R18 ;  /* 0x0000001215129221 */ /* 0x001fca0000000000 */
[----:B------:R-:W-:-:S05]  /*0ea0*/  @!P3 FMNMX R21, R18, R19, PT ;  /* 0x000000131215b209 */ /* 0x000fca0003800000 */
[----:B------:R-:W-:-:S07]  /*0eb0*/  @!P1 IMAD.MOV.U32 R24, RZ, RZ, R21 ;  /* 0x000000ffff189224 */ /* 0x000fce00078e0015 */
.L_x_17:
[----:B------:R-:W-:Y:S05]  /*0ec0*/  BSYNC.RECONVERGENT B0 ;  /* 0x0000000000007941 */ /* 0x000fea0003800200 */
.L_x_15:
[----:B------:R-:W-:-:S04]  /*0ed0*/  IMAD.WIDE.U32 R20, R3, 0x4, R14 ;  /* 0x0000000403147825 */ /* 0x000fc800078e000e */
[----:B------:R-:W-:Y:S02]  /*0ee0*/  IMAD.WIDE.U32 R26, R3, 0x4, R16 ;  /* 0x00000004031a7825 */ /* 0x000fe400078e0010 */
[----:B------:R0:W5:Y:S04]  /*0ef0*/  LDG.E.CONSTANT R21, desc[UR6][R20.64] ;  /* 0x0000000614157981 */ /* 0x000168000c1e9900 */
[----:B------:R0:W5:Y:S01]  /*0f00*/  LDG.E.CONSTANT R23, desc[UR6][R26.64] ;  /* 0x000000061a177981 */ /* 0x000162000c1e9900 */
[----:B------:R-:W-:Y:S01]  /*0f10*/  IMAD.WIDE.U32 R18, R5, 0x4, R12 ;  /* 0x0000000405127825 */ /* 0x000fe200078e000c */
[----:B------:R-:W-:-:S03]  /*0f20*/  MOV R8, R24 ;  /* 0x0000001800087202 */ /* 0x000fc60000000f00 */
[--C-:B------:R-:W-:Y:S01]  /*0f30*/  FADD R24, R22, -R25.reuse ;  /* 0x8000001916187221 */ /* 0x100fe20000000000 */
[----:B------:R-:W-:Y:S01]  /*0f40*/  BSSY.RECONVERGENT B0, `(.L_x_18) ;  /* 0x000001e000007945 */ /* 0x000fe20003800200 */
[----:B------:R0:W-:Y:S02]  /*0f50*/  STG.E desc[UR6][R18.64], R25 ;  /* 0x0000001912007986 */ /* 0x0001e4000c101906 */
[----:B------:R-:W-:Y:S01]  /*0f60*/  FFMA R28, R24, R8, R25 ;  /* 0x00000008181c7223 */ /* 0x000fe20000000019 */
[----:B------:R-:W-:Y:S06]  /*0f70*/  @P0 BRA `(.L_x_19) ;  /* 0x0000000000380947 */ /* 0x000fec0003800000 */
[----:B-----5:R-:W-:Y:S01]  /*0f80*/  FSETP.GEU.AND P1, PT, R23, R28, PT ;  /* 0x0000001c1700720b */ /* 0x020fe20003f2e000 */
[----:B0-----:R-:W-:Y:S01]  /*0f90*/  IMAD.MOV.U32 R25, RZ, RZ, R23 ;  /* 0x000000ffff197224 */ /* 0x001fe200078e0017 */
[----:B------:R-:W-:Y:S01]  /*0fa0*/  PLOP3.LUT P0, PT, PT, PT, PT, 0x80, 0x8 ;  /* 0x000000000008781c */ /* 0x000fe20003f0f070 */
[----:B------:R-:W-:-:S10]  /*0fb0*/  IMAD.MOV.U32 R24, RZ, RZ, R6 ;  /* 0x000000ffff187224 */ /* 0x000fd400078e0006 */
        /* <DEDUP_REMOVED lines=10> */
.L_x_19:
[----:B-----5:R-:W-:Y:S01]  /*1060*/  FSETP.GT.AND P1, PT, R21, R28, PT ;  /* 0x0000001c1500720b */ /* 0x020fe20003f24000 */
[----:B0-----:R-:W-:Y:S02]  /*1070*/  IMAD.MOV.U32 R25, RZ, RZ, R21 ;  /* 0x000000ffff197224 */ /* 0x001fe400078e0015 */
        /* <DEDUP_REMOVED lines=8> */
[----:B------:R-:W-:-:S04]  /*1100*/  @!P3 FMNMX R8, R18, R19, PT ;  /* 0x000000131208b209 */ /* 0x000fc80003800000 */
[----:B------:R-:W-:-:S07]  /*1110*/  @!P1 MOV R24, R8 ;  /* 0x0000000800189202 */ /* 0x000fce0000000f00 */
.L_x_20:
[----:B------:R-:W-:Y:S05]  /*1120*/  BSYNC.RECONVERGENT B0 ;  /* 0x0000000000007941 */ /* 0x000fea0003800200 */
.L_x_18:
[----:B------:R-:W-:-:S04]  /*1130*/  IMAD.WIDE.U32 R8, R4, 0x4, R14 ;  /* 0x0000000404087825 */ /* 0x000fc800078e000e */
[----:B------:R-:W-:Y:S02]  /*1140*/  IMAD.WIDE.U32 R26, R4, 0x4, R16 ;  /* 0x00000004041a7825 */ /* 0x000fe400078e0010 */
[----:B------:R0:W5:Y:S04]  /*1150*/  LDG.E.CONSTANT R8, desc[UR6][R8.64] ;  /* 0x0000000608087981 */ /* 0x000168000c1e9900 */
[----:B------:R0:W5:Y:S01]  /*1160*/  LDG.E.CONSTANT R20, desc[UR6][R26.64] ;  /* 0x000000061a147981 */ /* 0x000162000c1e9900 */
[----:B------:R-:W-:-:S04]  /*1170*/  IMAD.WIDE.U32 R18, R3, 0x4, R12 ;  /* 0x0000000403127825 */ /* 0x000fc800078e000c */
        /* <DEDUP_REMOVED lines=8> */
[----:B0-----:R-:W-:Y:S01]  /*1200*/  PRMT R26, RZ, 0x7610, R26 ;  /* 0x00007610ff1a7816 */ /* 0x001fe2000000001a */
[----:B------:R-:W-:-:S10]  /*1210*/  IMAD.MOV.U32 R22, RZ, RZ, R20 ;  /* 0x000000ffff167224 */ /* 0x000fd400078e0014 */
[----:B------:R-:W-:Y:S05]  /*1220*/  @!P0 BRA `(.L_x_23) ;  /* 0x0000000000588947 */ /* 0x000fea0003800000 */
[----:B------:R-:W0:Y:S01]  /*1230*/  LDCU.64 UR8, c[0x0][0x3a0] ;  /* 0x00007400ff0877ac */ /* 0x000e220008000a00 */
[----:B------:R-:W-:Y:S01]  /*1240*/  FSETP.GT.AND P0, PT, R8, R25, PT ;  /* 0x000000190800720b */ /* 0x000fe20003f04000 */
[----:B------:R-:W-:-:S03]  /*1250*/  IMAD.MOV.U32 R26, RZ, RZ, 0x1 ;  /* 0x00000001ff1a7424 */ /* 0x000fc600078e00ff */
[----:B------:R-:W-:Y:S02]  /*1260*/  FSEL R22, R8, R25, P0 ;  /* 0x0000001908167208 */ /* 0x000fe40000000000 */
[----:B------:R-:W-:Y:S01]  /*1270*/  FMNMX3 R25, R23, R10, R28, PT ;  /* 0x0000000a17197276 */ /* 0x000fe2000380001c */
[----:B0-----:R-:W-:-:S05]  /*1280*/  FADD R6, R29, UR8 ;  /* 0x000000081d067e21 */ /* 0x001fca0008000000 */
[----:B------:R-:W-:-:S04]  /*1290*/  FMNMX R6, R6, UR9, PT ;  /* 0x0000000906067c09 */ /* 0x000fc8000b800000 */
[----:B------:R-:W-:Y:S01]  /*12a0*/  FSEL R24, R6, R29, P0 ;  /* 0x0000001d06187208 */ /* 0x000fe20000000000 */
[----:B------:R-:W-:Y:S06]  /*12b0*/  BRA `(.L_x_23) ;  /* 0x0000000000347947 */ /* 0x000fec0003800000 */
.L_x_22:
[----:B-----5:R-:W-:Y:S01]  /*12c0*/  FSETP.GT.AND P0, PT, R8, R28, PT ;  /* 0x0000001c0800720b */ /* 0x020fe20003f04000 */
[----:B0-----:R-:W-:Y:S02]  /*12d0*/  HFMA2 R26, -RZ, RZ, 0, 5.9604644775390625e-08 ;  /* 0x00000001ff1a7431 */ /* 0x001fe400000001ff */
[----:B------:R-:W-:Y:S01]  /*12e0*/  IMAD.MOV.U32 R22, RZ, RZ, R8 ;  /* 0x000000ffff167224 */ /* 0x000fe200078e0008 */
[----:B------:R-:W-:Y:S01]  /*12f0*/  FSETP.GEU.OR P2, PT, R20, R25, P0 ;  /* 0x000000191400720b */ /* 0x000fe2000074e400 */
[----:B------:R-:W-:-:S08]  /*1300*/  IMAD.MOV.U32 R24, RZ, RZ, R6 ;  /* 0x000000ffff187224 */ /* 0x000fd000078e0006 */
[----:B------:R-:W0:Y:S01]  /*1310*/  @!P0 LDC.64 R10, c[0x0][0x3a0] ;  /* 0x0000e800ff0a8b82 */ /* 0x000e220000000a00 */
[CC--:B------:R-:W-:Y:S02]  /*1320*/  @!P0 FSETP.GEU.AND P1, PT, R20.reuse, R25.reuse, PT ;  /* 0x000000191400820b */ /* 0x0c0fe40003f2e000 */
[----:B------:R-:W-:Y:S02]  /*1330*/  @!P0 PRMT R26, RZ, 0x7610, R26 ;  /* 0x00007610ff1a8816 */ /* 0x000fe4000000001a */
[----:B------:R-:W-:Y:S02]  /*1340*/  @!P0 FSEL R22, R20, R25, !P1 ;  /* 0x0000001914168208 */ /* 0x000fe40004800000 */
[----:B------:R-:W-:Y:S01]  /*1350*/  @!P0 FMNMX3 R25, R21, R7, R28, !PT ;  /* 0x0000000715198276 */ /* 0x000fe2000780001c */
[----:B0-----:R-:W-:-:S05]  /*1360*/  @!P0 FADD R10, R29, R10 ;  /* 0x0000000a1d0a8221 */ /* 0x001fca0000000000 */
[----:B------:R-:W-:-:S05]  /*1370*/  @!P2 FMNMX R29, R10, R11, PT ;  /* 0x0000000b0a1da209 */ /* 0x000fca0003800000 */
[----:B------:R-:W-:-:S07]  /*1380*/  @!P0 IMAD.MOV.U32 R24, RZ, RZ, R29 ;  /* 0x000000ffff188224 */ /* 0x000fce00078e001d */
.L_x_23:
[----:B------:R-:W-:Y:S05]  /*1390*/  BSYNC.RECONVERGENT B0 ;  /* 0x0000000000007941 */ /* 0x000fea0003800200 */
.L_x_21:
[----:B------:R-:W-:Y:S01]  /*13a0*/  IMAD.WIDE.U32 R6, R4, 0x4, R12 ;  /* 0x0000000404067825 */ /* 0x000fe200078e000c */
[----:B------:R-:W0:Y:S03]  /*13b0*/  LDC R9, c[0x0][0x398] ;  /* 0x0000e600ff097b82 */ /* 0x000e260000000800 */
[----:B------:R-:W-:Y:S01]  /*13c0*/  VIADD R0, R0, 0x4 ;  /* 0x0000000400007836 */ /* 0x000fe20000000000 */
[----:B------:R3:W-:Y:S04]  /*13d0*/  STG.E desc[UR6][R6.64], R25 ;  /* 0x0000001906007986 */ /* 0x0007e8000c101906 */
[----:B------:R-:W-:Y:S02]  /*13e0*/  ISETP.NE.AND P0, PT, R0, RZ, PT ;  /* 0x000000ff0000720c */ /* 0x000fe40003f05270 */
[C---:B0-----:R-:W-:Y:S01]  /*13f0*/  LEA R5, R9.reuse, R5, 0x2 ;  /* 0x0000000509057211 */ /* 0x041fe200078e10ff */
[----:B------:R-:W-:-:S02]  /*1400*/  IMAD R3, R9, 0x4, R3 ;  /* 0x0000000409037824 */ /* 0x000fc400078e0203 */
[C---:B------:R-:W-:Y:S02]  /*1410*/  IMAD R4, R9.reuse, 0x4, R4 ;  /* 0x0000000409047824 */ /* 0x040fe400078e0204 */
[----:B------:R-:W-:-:S06]  /*1420*/  IMAD R2, R9, 0x4, R2 ;  /* 0x0000000409027824 */ /* 0x000fcc00078e0202 */
[----:B---3--:R-:W-:Y:S05]  /*1430*/  @P0 BRA `(.L_x_24) ;  /* 0xfffffff400740947 */ /* 0x008fea000383ffff */
[----:B------:R-:W-:Y:S05]  /*1440*/  EXIT ;  /* 0x000000000000794d */ /* 0x000fea0003800000 */
.L_x_25:
[----:B------:R-:W-:-:S00]  /*1450*/  BRA `(.L_x_25) ;  /* 0xfffffffc00fc7947 */ /* 0x000fc0000383ffff */
[----:B------:R-:W-:-:S00]  /*1460*/  NOP ;  /* 0x0000000000007918 */ /* 0x000fc00000000000 */
        /* <DEDUP_REMOVED lines=9> */
.L_x_60:


//--------------------- .text.sar_batch_f32       --------------------------
	.section	.text.sar_batch_f32,"ax",@progbits
	.align	128
        .global         sar_batch_f32
        .type           sar_batch_f32,@function
        .size           sar_batch_f32,(.L_x_61 - sar_batch_f32)
        .other          sar_batch_f32,@"STO_CUDA_ENTRY STV_DEFAULT"
sar_batch_f32:
.text.sar_batch_f32:
[----:B------:R-:W-:Y:S01]  /*0000*/  LDC R1, c[0x0][0x37c] ;  /* 0x0000df00ff017b82 */ /* 0x000fe20000000800 */
[----:B------:R-:W0:Y:S07]  /*0010*/  S2R R10, SR_TID.X ;  /* 0x00000000000a7919 */ /* 0x000e2e0000002100 */
[----:B------:R-:W0:Y:S01]  /*0020*/  S2UR UR4, SR_CTAID.X ;  /* 0x00000000000479c3 */ /* 0x000e220000002500 */
[----:B------:R-:W1:Y:S07]  /*0030*/  LDCU UR5, c[0x0][0x3a8] ;  /* 0x00007500ff0577ac */ /* 0x000e6e0008000800 */
[----:B------:R-:W0:Y:S02]  /*0040*/  LDC R7, c[0x0][0x360] ;  /* 0x0000d800ff077b82 */ /* 0x000e240000000800 */
[----:B0-----:R-:W-:-:S05]  /*0050*/  IMAD R7, R7, UR4, R10 ;  /* 0x0000000407077c24 */ /* 0x001fca000f8e020a */
[----:B-1----:R-:W-:-:S13]  /*0060*/  ISETP.GE.AND P0, PT, R7, UR5, PT ;  /* 0x0000000507007c0c */ /* 0x002fda000bf06270 */
[----:B------:R-:W-:Y:S05]  /*0070*/  @P0 EXIT ;  /* 0x000000000000094d */ /* 0x000fea0003800000 */
[----:B------:R-:W0:Y:S01]  /*0080*/  LDC.64 R20, c[0x0][0x398] ;  /* 0x0000e600ff147b82 */ /* 0x000e220000000a00 */
[----:B------:R-:W1:Y:S07]  /*0090*/  LDCU.64 UR6, c[0x0][0x358] ;  /* 0x00006b00ff0677ac */ /* 0x000e6e0008000a00 */
[----:B------:R-:W2:Y:S08]  /*00a0*/  LDC.64 R4, c[0x0][0x3a0] ;  /* 0x0000e800ff047b82 */ /* 0x000eb00000000a00 */
[----:B------:R-:W3:Y:S01]  /*00b0*/  LDC.64 R14, c[0x0][0x390] ;  /* 0x0000e400ff0e7b82 */ /* 0x000ee20000000a00 */
[----:B0-----:R-:W-:-:S06]  /*00c0*/  IMAD.WIDE R20, R7, 0x4, R20 ;  /* 0x0000000407147825 */ /* 0x001fcc00078e0214 */
[----:B-1----:R0:W5:Y:S01]  /*00d0*/  LDG.E.CONSTANT R20, desc[UR6][R20.64] ;  /* 0x0000000614147981 */ /* 0x002162000c1e9900 */
[----:B--2---:R-:W-:-:S05]  /*00e0*/  IMAD.WIDE R4, R7, 0x4, R4 ;  /* 0x0000000407047825 */ /* 0x004fca00078e0204 */
[----:B------:R0:W5:Y:S01]  /*00f0*/  LDG.E.CONSTANT R19, desc[UR6][R4.64] ;  /* 0x0000000604137981 */ /* 0x000162000c1e9900 */
[----:B---3--:R-:W-:Y:S01]  /*0100*/  VIADD R3, R15, 0x1 ;  /* 0x000000010f037836 */ /* 0x008fe20000000000 */
[----:B------:R-:W1:Y:S04]  /*0110*/  LDCU UR4, c[0x0][0x394] ;  /* 0x00007280ff0477ac */ /* 0x000e680008000800 */
[----:B------:R-:W-:-:S04]  /*0120*/  VIMNMX R11, PT, PT, R3, R14, PT ;  /* 0x0000000e030b7248 */ /* 0x000fc80003fe0100 */
[----:B------:R-:W-:Y:S01]  /*0130*/  ISETP.GE.AND P0, PT, R11, 0x1, PT ;  /* 0x000000010b00780c */ /* 0x000fe20003f06270 */
[----:B------:R-:W-:Y:S02]  /*0140*/  IMAD R0, R7, R14, RZ ;  /* 0x0000000e07007224 */ /* 0x000fe400078e02ff */
[----:B-1----:R-:W-:-:S10]  /*0150*/  IMAD.U32 R2, RZ, RZ, UR4 ;  /* 0x00000004ff027e24 */ /* 0x002fd4000f8e00ff */
[----:B0-----:R-:W-:Y:S05]  /*0160*/  @!P0 BRA `(.L_x_26) ;  /* 0x0000000000e88947 */ /* 0x001fea0003800000 */
[C---:B------:R-:W-:Y:S01]  /*0170*/  ISETP.GE.U32.AND P0, PT, R11.reuse, 0x8, PT ;  /* 0x000000080b00780c */ /* 0x040fe20003f06070 */
[----:B------:R-:W-:Y:S01]  /*0180*/  HFMA2 R5, -RZ, RZ, 0, 0 ;  /* 0x00000000ff057431 */ /* 0x000fe200000001ff */
[----:B------:R-:W-:-:S04]  /*0190*/  LOP3.LUT R12, R11, 0x7, RZ, 0xc0, !PT ;  /* 0x000000070b0c7812 */ /* 0x000fc800078ec0ff */
[----:B------:R-:W-:-:S07]  /*01a0*/  ISETP.NE.AND P1, PT, R12, RZ, PT ;  /* 0x000000ff0c00720c */ /* 0x000fce0003f25270 */
[----:B------:R-:W-:Y:S06]  /*01b0*/  @!P0 BRA `(.L_x_27) ;  /* 0x0000000000588947 */ /* 0x000fec0003800000 */
[----:B------:R-:W0:Y:S01]  /*01c0*/  LDCU.64 UR4, c[0x0][0x3b0] ;  /* 0x00007600ff0477ac */ /* 0x000e220008000a00 */
[----:B------:R-:W-:Y:S01]  /*01d0*/  LOP3.LUT R5, R11, 0x7ffffff8, RZ, 0xc0, !PT ;  /* 0x7ffffff80b057812 */ /* 0x000fe200078ec0ff */
[----:B------:R-:W-:Y:S01]  /*01e0*/  IMAD.MOV.U32 R13, RZ, RZ, R0 ;  /* 0x000000ffff0d7224 */ /* 0x000fe200078e0000 */
[----:B------:R-:W-:-:S03]  /*01f0*/  MOV R17, 0x7fffffff ;  /* 0x7fffffff00117802 */ /* 0x000fc60000000f00 */
[----:B------:R-:W-:Y:S01]  /*0200*/  IMAD.MOV R4, RZ, RZ, -R5 ;  /* 0x000000ffff047224 */ /* 0x000fe200078e0a05 */
[----:B0-----:R-:W-:-:S04]  /*0210*/  UIADD3 UR4, UP0, UPT, UR4, 0x10, URZ ;  /* 0x0000001004047890 */ /* 0x001fc8000ff1e0ff */
[----:B------:R-:W-:Y:S02]  /*0220*/  UIADD3.X UR5, UPT, UPT, URZ, UR5, URZ, UP0, !UPT ;  /* 0x00000005ff057290 */ /* 0x000fe400087fe4ff */
[----:B------:R-:W-:-:S04]  /*0230*/  MOV R6, UR4 ;  /* 0x0000000400067c02 */ /* 0x000fc80008000f00 */
[----:B------:R-:W-:-:S07]  /*0240*/  IMAD.U32 R7, RZ, RZ, UR5 ;  /* 0x00000005ff077e24 */ /* 0x000fce000f8e00ff */
.L_x_28:
[----:B0-----:R-:W-:Y:S01]  /*0250*/  IMAD.WIDE R8, R13, 0x4, R6 ;  /* 0x000000040d087825 */ /* 0x001fe200078e0206 */
[----:B------:R-:W-:-:S03]  /*0260*/  IADD3 R4, PT, PT, R4, 0x8, RZ ;  /* 0x0000000804047810 */ /* 0x000fc60007ffe0ff */
[----:B------:R-:W-:Y:S01]  /*0270*/  VIADD R13, R13, 0x8 ;  /* 0x000000080d0d7836 */ /* 0x000fe20000000000 */
[----:B------:R0:W-:Y:S01]  /*0280*/  STG.E desc[UR6][R8.64+-0x10], R17 ;  /* 0xfffff01108007986 */ /* 0x0001e2000c101906 */
[----:B------:R-:W-:-:S03]  /*0290*/  ISETP.NE.AND P0, PT, R4, RZ, PT ;  /* 0x000000ff0400720c */ /* 0x000fc60003f05270 */
[----:B------:R0:W-:Y:S04]  /*02a0*/  STG.E desc[UR6][R8.64+-0xc], R17 ;  /* 0xfffff41108007986 */ /* 0x0001e8000c101906 */
[----:B------:R0:W-:Y:S04]  /*02b0*/  STG.E desc[UR6][R8.64+-0x8], R17 ;  /* 0xfffff81108007986 */ /* 0x0001e8000c101906 */
[----:B------:R0:W-:Y:S04]  /*02c0*/  STG.E desc[UR6][R8.64+-0x4], R17 ;  /* 0xfffffc1108007986 */ /* 0x0001e8000c101906 */
[----:B------:R0:W-:Y:S04]  /*02d0*/  STG.E desc[UR6][R8.64], R17 ;  /* 0x0000001108007986 */ /* 0x0001e8000c101906 */
[----:B------:R0:W-:Y:S04]  /*02e0*/  STG.E desc[UR6][R8.64+0x4], R17 ;  /* 0x0000041108007986 */ /* 0x0001e8000c101906 */
[----:B------:R0:W-:Y:S04]  /*02f0*/  STG.E desc[UR6][R8.64+0x8], R17 ;  /* 0x0000081108007986 */ /* 0x0001e8000c101906 */
[----:B------:R0:W-:Y:S01]  /*0300*/  STG.E desc[UR6][R8.64+0xc], R17 ;  /* 0x00000c1108007986 */ /* 0x0001e2000c101906 */
[----:B------:R-:W-:Y:S05]  /*0310*/  @P0 BRA `(.L_x_28) ;  /* 0xfffffffc00cc0947 */ /* 0x000fea000383ffff */
.L_x_27:
[----:B------:R-:W-:Y:S05]  /*0320*/  @!P1 BRA `(.L_x_26) ;  /* 0x0000000000789947 */ /* 0x000fea0003800000 */
[----:B------:R-:W-:Y:S02]  /*0330*/  ISETP.GE.U32.AND P0, PT, R12, 0x4, PT ;  /* 0x000000040c00780c */ /* 0x000fe40003f06070 */
[----:B------:R-:W-:-:S04]  /*0340*/  LOP3.LUT R4, R11, 0x3, RZ, 0xc0, !PT ;  /* 0x000000030b047812 */ /* 0x000fc800078ec0ff */
[----:B------:R-:W-:-:S07]  /*0350*/  ISETP.NE.AND P1, PT, R4, RZ, PT ;  /* 0x000000ff0400720c */ /* 0x000fce0003f25270 */
[----:B------:R-:W-:Y:S06]  /*0360*/  @!P0 BRA `(.L_x_29) ;  /* 0x0000000000248947 */ /* 0x000fec0003800000 */
[----:B------:R-:W1:Y:S01]  /*0370*/  LDC.64 R6, c[0x0][0x3b0] ;  /* 0x0000ec00ff067b82 */ /* 0x000e620000000a00 */
[----:B0-----:R-:W-:Y:S01]  /*0380*/  IADD3 R9, PT, PT, R0, R5, RZ ;  /* 0x0000000500097210 */ /* 0x001fe20007ffe0ff */
[----:B------:R-:W-:Y:S01]  /*0390*/  IMAD.MOV.U32 R13, RZ, RZ, 0x7fffffff ;  /* 0x7fffffffff0d7424 */ /* 0x000fe200078e00ff */
[----:B------:R-:W-:-:S03]  /*03a0*/  IADD3 R5, PT, PT, R5, 0x4, RZ ;  /* 0x0000000405057810 */ /* 0x000fc60007ffe0ff */
[----:B-1----:R-:W-:-:S05]  /*03b0*/  IMAD.WIDE R6, R9, 0x4, R6 ;  /* 0x0000000409067825 */ /* 0x002fca00078e0206 */
[----:B------:R1:W-:Y:S04]  /*03c0*/  STG.E desc[UR6][R6.64], R13 ;  /* 0x0000000d06007986 */ /* 0x0003e8000c101906 */
[----:B------:R1:W-:Y:S04]  /*03d0*/  STG.E desc[UR6][R6.64+0x4], R13 ;  /* 0x0000040d06007986 */ /* 0x0003e8000c101906 */
[----:B------:R1:W-:Y:S04]  /*03e0*/  STG.E desc[UR6][R6.64+0x8], R13 ;  /* 0x0000080d06007986 */ /* 0x0003e8000c101906 */
[----:B------:R1:W-:Y:S02]  /*03f0*/  STG.E desc[UR6][R6.64+0xc], R13 ;  /* 0x00000c0d06007986 */ /* 0x0003e4000c101906 */
.L_x_29:
[----:B------:R-:W-:Y:S05]  /*0400*/  @!P1 BRA `(.L_x_26) ;  /* 0x0000000000409947 */ /* 0x000fea0003800000 */
[----:B------:R-:W-:Y:S02]  /*0410*/  LOP3.LUT R11, R11, 0x1, RZ, 0xc0, !PT ;  /* 0x000000010b0b7812 */ /* 0x000fe400078ec0ff */
[----:B------:R-:W-:Y:S02]  /*0420*/  ISETP.NE.AND P0, PT, R4, 0x1, PT ;  /* 0x000000010400780c */ /* 0x000fe40003f05270 */
[----:B------:R-:W-:-:S13]  /*0430*/  ISETP.NE.U32.AND P1, PT, R11, 0x1, PT ;  /* 0x000000010b00780c */ /* 0x000fda0003f25070 */
[----:B-1----:R-:W1:Y:S01]  /*0440*/  @!P1 LDC.64 R6, c[0x0][0x3b0] ;  /* 0x0000ec00ff069b82 */ /* 0x002e620000000a00 */
[----:B------:R-:W-:Y:S05]  /*0450*/  @!P0 BRA `(.L_x_30) ;  /* 0x00000000001c8947 */ /* 0x000fea0003800000 */
[----:B0-----:R-:W0:Y:S01]  /*0460*/  LDC.64 R8, c[0x0][0x3b0] ;  /* 0x0000ec00ff087b82 */ /* 0x001e220000000a00 */
[----:B------:R-:W-:Y:S01]  /*0470*/  IMAD.IADD R11, R0, 0x1, R5 ;  /* 0x00000001000b7824 */ /* 0x000fe200078e0205 */
[----:B------:R-:W-:Y:S01]  /*0480*/  MOV R13, 0x7fffffff ;  /* 0x7fffffff000d7802 */ /* 0x000fe20000000f00 */
[----:B------:R-:W-:Y:S02]  /*0490*/  VIADD R5, R5, 0x2 ;  /* 0x0000000205057836 */ /* 0x000fe40000000000 */
[----:B0-----:R-:W-:-:S05]  /*04a0*/  IMAD.WIDE R8, R11, 0x4, R8 ;  /* 0x000000040b087825 */ /* 0x001fca00078e0208 */
[----:B------:R2:W-:Y:S04]  /*04b0*/  STG.E desc[UR6][R8.64], R13 ;  /* 0x0000000d08007986 */ /* 0x0005e8000c101906 */
[----:B------:R2:W-:Y:S02]  /*04c0*/  STG.E desc[UR6][R8.64+0x4], R13 ;  /* 0x0000040d08007986 */ /* 0x0005e4000c101906 */
.L_x_30:
[----:B------:R-:W-:Y:S01]  /*04d0*/  @!P1 IADD3 R5, PT, PT, R0, R5, RZ ;  /* 0x0000000500059210 */ /* 0x000fe20007ffe0ff */
[----:B0-2---:R-:W-:-:S04]  /*04e0*/  @!P1 IMAD.MOV.U32 R9, RZ, RZ, 0x7fffffff ;  /* 0x7fffffffff099424 */ /* 0x005fc800078e00ff */
[----:B-1----:R-:W-:-:S05]  /*04f0*/  @!P1 IMAD.WIDE R6, R5, 0x4, R6 ;  /* 0x0000000405069825 */ /* 0x002fca00078e0206 */
[----:B------:R2:W-:Y:S02]  /*0500*/  @!P1 STG.E desc[UR6][R6.64], R9 ;  /* 0x0000000906009986 */ /* 0x0005e4000c101906 */
.L_x_26:
[----:B------:R-:W-:-:S13]  /*0510*/  ISETP.GE.AND P0, PT, R3, R14, PT ;  /* 0x0000000e0300720c */ /* 0x000fda0003f06270 */
[----:B------:R-:W-:Y:S05]  /*0520*/  @P0 EXIT ;  /* 0x000000000000094d */ /* 0x000fea0003800000 */
[----:B-----5:R-:W-:-:S04]  /*0530*/  FMNMX R4, R20, R19, PT ;  /* 0x0000001314047209 */ /* 0x020fc80003800000 */
[----:B------:R-:W-:-:S13]  /*0540*/  FSETP.GTU.AND P0, PT, R4, RZ, PT ;  /* 0x000000ff0400720b */ /* 0x000fda0003f0c000 */
[----:B------:R-:W-:Y:S05]  /*0550*/  @P0 BRA `(.L_x_31) ;  /* 0x0000000400000947 */ /* 0x000fea0003800000 */
[----:B------:R-:W-:Y:S02]  /*0560*/  IADD3 R4, PT, PT, R14, -0x2, -R15 ;  /* 0xfffffffe0e047810 */ /* 0x000fe40007ffe80f */
[----:B------:R-:W-:Y:S02]  /*0570*/  LOP3.LUT R5, RZ, R15, RZ, 0x33, !PT ;  /* 0x0000000fff057212 */ /* 0x000fe400078e33ff */
[----:B------:R-:W-:Y:S02]  /*0580*/  ISETP.GE.U32.AND P0, PT, R4, 0x7, PT ;  /* 0x000000070400780c */ /* 0x000fe40003f06070 */
[----:B------:R-:W-:-:S04]  /*0590*/  IADD3 R14, PT, PT, R5, R14, RZ ;  /* 0x0000000e050e7210 */ /* 0x000fc80007ffe0ff */
[----:B-12---:R-:W-:-:S07]  /*05a0*/  LOP3.LUT R6, R14, 0x7, RZ, 0xc0, !PT ;  /* 0x000000070e067812 */ /* 0x006fce00078ec0ff */
[----:B------:R-:W-:Y:S05]  /*05b0*/  @!P0 BRA `(.L_x_32) ;  /* 0x0000000000608947 */ /* 0x000fea0003800000 */
[----:B------:R-:W1:Y:S01]  /*05c0*/  LDCU.64 UR4, c[0x0][0x3b0] ;  /* 0x00007600ff0477ac */ /* 0x000e620008000a00 */
[----:B------:R-:W-:Y:S01]  /*05d0*/  LOP3.LUT R3, R14, 0xfffffff8, RZ, 0xc0, !PT ;  /* 0xfffffff80e037812 */ /* 0x000fe200078ec0ff */
[----:B------:R-:W-:-:S03]  /*05e0*/  IMAD.X R15, R0, 0x1, R15, PT ;  /* 0x00000001000f7824 */ /* 0x000fc600038e060f */
[----:B------:R-:W-:Y:S01]  /*05f0*/  IADD3 R3, PT, PT, -R3, RZ, RZ ;  /* 0x000000ff03037210 */ /* 0x000fe20007ffe1ff */
[----:B-1----:R-:W-:-:S04]  /*0600*/  UIADD3 UR4, UP0, UPT, UR4, 0x10, URZ ;  /* 0x0000001004047890 */ /* 0x002fc8000ff1e0ff */
[----:B------:R-:W-:-:S12]  /*0610*/  UIADD3.X UR5, UPT, UPT, URZ, UR5, URZ, UP0, !UPT ;  /* 0x00000005ff057290 */ /* 0x000fd800087fe4ff */
.L_x_33:
[----:B-1----:R-:W-:Y:S01]  /*0620*/  MOV R5, UR5 ;  /* 0x0000000500057c02 */ /* 0x002fe20008000f00 */
[----:B------:R-:W-:Y:S01]  /*0630*/  IMAD.U32 R4, RZ, RZ, UR4 ;  /* 0x00000004ff047e24 */ /* 0x000fe2000f8e00ff */
[----:B------:R-:W-:Y:S01]  /*0640*/  IADD3 R3, PT, PT, R3, 0x8, RZ ;  /* 0x0000000803037810 */ /* 0x000fe20007ffe0ff */
[----:B------:R-:W-:Y:S02]  /*0650*/  IMAD.MOV.U32 R7, RZ, RZ, 0x7fffffff ;  /* 0x7fffffffff077424 */ /* 0x000fe400078e00ff */
[----:B------:R-:W-:Y:S01]  /*0660*/  IMAD.WIDE R4, R15, 0x4, R4 ;  /* 0x000000040f047825 */ /* 0x000fe200078e0204 */
[----:B------:R-:W-:Y:S02]  /*0670*/  ISETP.NE.AND P0, PT, R3, RZ, PT ;  /* 0x000000ff0300720c */ /* 0x000fe40003f05270 */
[----:B------:R-:W-:Y:S01]  /*0680*/  IADD3 R15, PT, PT, R15, 0x8, RZ ;  /* 0x000000080f0f7810 */ /* 0x000fe20007ffe0ff */
[----:B------:R-:W-:Y:S01]  /*0690*/  VIADD R2, R2, 0x8 ;  /* 0x0000000802027836 */ /* 0x000fe20000000000 */
[----:B------:R1:W-:Y:S04]  /*06a0*/  STG.E desc[UR6][R4.64+-0x10], R7 ;  /* 0xfffff00704007986 */ /* 0x0003e8000c101906 */
        /* <DEDUP_REMOVED lines=8> */
[----:B------:R-:W-:-:S07]  /*0730*/  VIADD R3, R2, 0x1 ;  /* 0x0000000102037836 */ /* 0x000fce0000000000 */
.L_x_32:
[----:B------:R-:W-:-:S13]  /*0740*/  ISETP.NE.AND P0, PT, R6, RZ, PT ;  /* 0x000000ff0600720c */ /* 0x000fda0003f05270 */
[----:B------:R-:W-:Y:S05]  /*0750*/  @!P0 EXIT ;  /* 0x000000000000894d */ /* 0x000fea0003800000 */
[----:B------:R-:W-:Y:S02]  /*0760*/  ISETP.GE.U32.AND P0, PT, R6, 0x4, PT ;  /* 0x000000040600780c */ /* 0x000fe40003f06070 */
[----:B------:R-:W-:-:S04]  /*0770*/  LOP3.LUT R2, R14, 0x3, RZ, 0xc0, !PT ;  /* 0x000000030e027812 */ /* 0x000fc800078ec0ff */
[----:B------:R-:W-:-:S07]  /*0780*/  ISETP.NE.AND P1, PT, R2, RZ, PT ;  /* 0x000000ff0200720c */ /* 0x000fce0003f25270 */
[----:B------:R-:W-:Y:S06]  /*0790*/  @!P0 BRA `(.L_x_34) ;  /* 0x0000000000248947 */ /* 0x000fec0003800000 */
[----:B-1----:R-:W1:Y:S01]  /*07a0*/  LDC.64 R4, c[0x0][0x3b0] ;  /* 0x0000ec00ff047b82 */ /* 0x002e620000000a00 */
[----:B------:R-:W-:Y:S01]  /*07b0*/  IADD3 R7, PT, PT, R0, R3, RZ ;  /* 0x0000000300077210 */ /* 0x000fe20007ffe0ff */
[----:B0-----:R-:W-:Y:S01]  /*07c0*/  IMAD.MOV.U32 R9, RZ, RZ, 0x7fffffff ;  /* 0x7fffffffff097424 */ /* 0x001fe200078e00ff */
[----:B------:R-:W-:-:S03]  /*07d0*/  IADD3 R3, PT, PT, R3, 0x4, RZ ;  /* 0x0000000403037810 */ /* 0x000fc60007ffe0ff */
[----:B-1----:R-:W-:-:S05]  /*07e0*/  IMAD.WIDE R4, R7, 0x4, R4 ;  /* 0x0000000407047825 */ /* 0x002fca00078e0204 */
[----:B------:R2:W-:Y:S04]  /*07f0*/  STG.E desc[UR6][R4.64], R9 ;  /* 0x0000000904007986 */ /* 0x0005e8000c101906 */
[----:B------:R2:W-:Y:S04]  /*0800*/  STG.E desc[UR6][R4.64+0x4], R9 ;  /* 0x0000040904007986 */ /* 0x0005e8000c101906 */
[----:B------:R2:W-:Y:S04]  /*0810*/  STG.E desc[UR6][R4.64+0x8], R9 ;  /* 0x0000080904007986 */ /* 0x0005e8000c101906 */
[----:B------:R2:W-:Y:S02]  /*0820*/  STG.E desc[UR6][R4.64+0xc], R9 ;  /* 0x00000c0904007986 */ /* 0x0005e4000c101906 */
.L_x_34:
[----:B------:R-:W-:Y:S05]  /*0830*/  @!P1 EXIT ;  /* 0x000000000000994d */ /* 0x000fea0003800000 */
[----:B------:R-:W-:Y:S02]  /*0840*/  ISETP.NE.AND P0, PT, R2, 0x1, PT ;  /* 0x000000010200780c */ /* 0x000fe40003f05270 */
[----:B------:R-:W-:-:S04]  /*0850*/  LOP3.LUT R14, R14, 0x1, RZ, 0xc0, !PT ;  /* 0x000000010e0e7812 */ /* 0x000fc800078ec0ff */
[----:B------:R-:W-:-:S07]  /*0860*/  ISETP.NE.U32.AND P1, PT, R14, 0x1, PT ;  /* 0x000000010e00780c */ /* 0x000fce0003f25070 */
[----:B------:R-:W-:Y:S06]  /*0870*/  @!P0 BRA `(.L_x_35) ;  /* 0x00000000001c8947 */ /* 0x000fec0003800000 */
[----:B-12---:R-:W1:Y:S01]  /*0880*/  LDC.64 R4, c[0x0][0x3b0] ;  /* 0x0000ec00ff047b82 */ /* 0x006e620000000a00 */
[----:B------:R-:W-:Y:S01]  /*0890*/  IMAD.IADD R7, R0, 0x1, R3 ;  /* 0x0000000100077824 */ /* 0x000fe200078e0203 */
[----:B0-----:R-:W-:Y:S01]  /*08a0*/  MOV R9, 0x7fffffff ;  /* 0x7fffffff00097802 */ /* 0x001fe20000000f00 */
[----:B------:R-:W-:Y:S02]  /*08b0*/  VIADD R3, R3, 0x2 ;  /* 0x0000000203037836 */ /* 0x000fe40000000000 */
[----:B-1----:R-:W-:-:S05]  /*08c0*/  IMAD.WIDE R4, R7, 0x4, R4 ;  /* 0x0000000407047825 */ /* 0x002fca00078e0204 */
[----:B------:R3:W-:Y:S04]  /*08d0*/  STG.E desc[UR6][R4.64], R9 ;  /* 0x0000000904007986 */ /* 0x0007e8000c101906 */
[----:B------:R3:W-:Y:S02]  /*08e0*/  STG.E desc[UR6][R4.64+0x4], R9 ;  /* 0x0000040904007986 */ /* 0x0007e4000c101906 */
.L_x_35:
[----:B------:R-:W-:Y:S05]  /*08f0*/  @P1 EXIT ;  /* 0x000000000000194d */ /* 0x000fea0003800000 */
[----:B-123--:R-:W1:Y:S01]  /*0900*/  LDC.64 R4, c[0x0][0x3b0] ;  /* 0x0000ec00ff047b82 */ /* 0x00ee620000000a00 */
[----:B------:R-:W-:Y:S01]  /*0910*/  IADD3 R3, PT, PT, R0, R3, RZ ;  /* 0x0000000300037210 */ /* 0x000fe20007ffe0ff */
[----:B------:R-:W-:-:S04]  /*0920*/  IMAD.MOV.U32 R7, RZ, RZ, 0x7fffffff ;  /* 0x7fffffffff077424 */ /* 0x000fc800078e00ff */
[----:B-1----:R-:W-:-:S05]  /*0930*/  IMAD.WIDE R2, R3, 0x4, R4 ;  /* 0x0000000403027825 */ /* 0x002fca00078e0204 */
[----:B------:R-:W-:Y:S01]  /*0940*/  STG.E desc[UR6][R2.64], R7 ;  /* 0x0000000702007986 */ /* 0x000fe2000c101906 */
[----:B------:R-:W-:Y:S05]  /*0950*/  EXIT ;  /* 0x000000000000794d */ /* 0x000fea0003800000 */
.L_x_31:
[----:B0-2---:R-:W0:Y:S01]  /*0960*/  LDC.64 R8, c[0x0][0x380] ;  /* 0x0000e000ff087b82 */ /* 0x005e220000000a00 */
[----:B------:R-:W2:Y:S07]  /*0970*/  LDCU.64 UR4, c[0x0][0x3b0] ;  /* 0x00007600ff0477ac */ /* 0x000eae0008000a00 */
[----:B------:R-:W3:Y:S01]  /*0980*/  LDC.64 R2, c[0x0][0x388] ;  /* 0x0000e200ff027b82 */ /* 0x000ee20000000a00 */
[----:B0-----:R-:W-:-:S05]  /*0990*/  IMAD.WIDE R8, R15, 0x4, R8 ;  /* 0x000000040f087825 */ /* 0x001fca00078e0208 */
[----:B------:R-:W4:Y:S01]  /*09a0*/  LDG.E.CONSTANT R17, desc[UR6][R8.64] ;  /* 0x0000000608117981 */ /* 0x000f22000c1e9900 */
[----:B---3--:R-:W-:-:S03]  /*09b0*/  IMAD.WIDE R2, R15, 0x4, R2 ;  /* 0x000000040f027825 */ /* 0x008fc600078e0202 */
[----:B------:R-:W4:Y:S04]  /*09c0*/  LDG.E.CONSTANT R5, desc[UR6][R8.64+0x4] ;  /* 0x0000040608057981 */ /* 0x000f28000c1e9900 */
[----:B-1----:R-:W3:Y:S01]  /*09d0*/  LDG.E.CONSTANT R13, desc[UR6][R2.64] ;  /* 0x00000006020d7981 */ /* 0x002ee2000c1e9900 */
[----:B------:R-:W-:Y:S02]  /*09e0*/  SHF.R.S32.HI R4, RZ, 0x1f, R0 ;  /* 0x0000001fff047819 */ /* 0x000fe40000011400 */
[----:B------:R-:W-:Y:S02]  /*09f0*/  IADD3 R7, P1, PT, R0, R15, RZ ;  /* 0x0000000f00077210 */ /* 0x000fe40007f3e0ff */
[C---:B------:R-:W-:Y:S02]  /*0a00*/  IADD3 R11, PT, PT, R15.reuse, 0x2, RZ ;  /* 0x000000020f0b7810 */ /* 0x040fe40007ffe0ff */
[----:B------:R-:W-:-:S02]  /*0a10*/  LEA.HI.X.SX32 R4, R15, R4, 0x1, P1 ;  /* 0x000000040f047211 */ /* 0x000fc400008f0eff */
[----:B------:R-:W-:Y:S02]  /*0a20*/  ISETP.GE.AND P1, PT, R11, R14, PT ;  /* 0x0000000e0b00720c */ /* 0x000fe40003f26270 */
[----:B--2---:R-:W-:-:S04]  /*0a30*/  LEA R6, P2, R7, UR4, 0x2 ;  /* 0x0000000407067c11 */ /* 0x004fc8000f8410ff */
[----:B------:R-:W-:Y:S02]  /*0a40*/  LEA.HI.X R7, R7, UR5, R4, 0x2, P2 ;  /* 0x0000000507077c11 */ /* 0x000fe400090f1404 */
[----:B----4-:R-:W-:-:S04]  /*0a50*/  FSETP.GT.AND P0, PT, R5, R17, PT ;  /* 0x000000110500720b */ /* 0x010fc80003f04000 */
[----:B---3--:R-:W-:-:S05]  /*0a60*/  FSEL R12, R13, R17, P0 ;  /* 0x000000110d0c7208 */ /* 0x008fca0000000000 */
[----:B------:R-:W-:-:S05]  /*0a70*/  FADD R9, RZ, R12 ;  /* 0x0000000cff097221 */ /* 0x000fca0000000000 */
[----:B------:R0:W-:Y:S01]  /*0a80*/  STG.E desc[UR6][R6.64+0x4], R9 ;  /* 0x0000040906007986 */ /* 0x0001e2000c101906 */
[----:B------:R-:W-:Y:S05]  /*0a90*/  @P1 EXIT ;  /* 0x000000000000194d */ /* 0x000fea0003800000 */
[----:B------:R-:W2:Y:S01]  /*0aa0*/  LDG.E.CONSTANT R18, desc[UR6][R2.64+0x4] ;  /* 0x0000040602127981 */ /* 0x000ea2000c1e9900 */
[----:B------:R-:W-:Y:S01]  /*0ab0*/  IMAD.IADD R16, R15, 0x1, -R14 ;  /* 0x000000010f107824 */ /* 0x000fe200078e0a0e */
[----:B------:R-:W-:Y:S01]  /*0ac0*/  MOV R14, R5 ;  /* 0x00000005000e7202 */ /* 0x000fe20000000f00 */
[----:B0-----:R-:W-:Y:S01]  /*0ad0*/  IMAD.MOV.U32 R9, RZ, RZ, RZ ;  /* 0x000000ffff097224 */ /* 0x001fe200078e00ff */
[----:B------:R-:W-:Y:S01]  /*0ae0*/  IADD3.X R15, PT, PT, R0, R15, RZ, PT, PT ;  /* 0x0000000f000f7210 */ /* 0x000fe20003fee4ff */
[----:B------:R-:W-:Y:S01]  /*0af0*/  IMAD.MOV.U32 R7, RZ, RZ, RZ ;  /* 0x000000ffff077224 */ /* 0x000fe200078e00ff */
[----:B------:R-:W-:Y:S02]  /*0b00*/  FSETP.GT.AND P1, PT, R14, R17, PT ;  /* 0x000000110e00720b */ /* 0x000fe40003f24000 */
[----:B------:R-:W-:Y:S02]  /*0b10*/  LOP3.LUT R10, R10, 0x1f, RZ, 0xc0, !PT ;  /* 0x0000001f0a0a7812 */ /* 0x000fe400078ec0ff */
[----:B------:R-:W-:-:S02]  /*0b20*/  SEL R0, RZ, 0x1, !P1 ;  /* 0x00000001ff007807 */ /* 0x000fc40004800000 */
[----:B------:R-:W-:Y:S02]  /*0b30*/  MOV R8, R20 ;  /* 0x0000001400087202 */ /* 0x000fe40000000f00 */
[----:B--2---:R-:W-:-:S07]  /*0b40*/  FSEL R6, R5, R18, P0 ;  /* 0x0000001205067208 */ /* 0x004fce0000000000 */
.L_x_54:
[----:B------:R-:W-:Y:S01]  /*0b50*/  VOTE.ANY R24, PT, PT ;  /* 0x0000000000187806 */ /* 0x000fe200038e0100 */
[----:B0-----:R-:W0:Y:S01]  /*0b60*/  LDC.64 R4, c[0x0][0x380] ;  /* 0x0000e000ff047b82 */ /* 0x001e220000000a00 */
[----:B------:R-:W-:Y:S02]  /*0b70*/  HFMA2 R22, -RZ, RZ, 0, 0 ;  /* 0x00000000ff167431 */ /* 0x000fe400000001ff */
[----:B------:R-:W-:Y:S01]  /*0b80*/  IMAD.MOV.U32 R21, RZ, RZ, RZ ;  /* 0x000000ffff157224 */ /* 0x000fe200078e00ff */
[----:B-1----:R-:W1:Y:S04]  /*0b90*/  BREV R23, R24 ;  /* 0x0000001800177301 */ /* 0x002e680000000000 */
[----:B--2---:R-:W2:Y:S04]  /*0ba0*/  LDC.64 R2, c[0x0][0x388] ;  /* 0x0000e200ff027b82 */ /* 0x004ea80000000a00 */
[----:B-1----:R-:W1:Y:S01]  /*0bb0*/  FLO.U32.SH R23, R23 ;  /* 0x0000001700177300 */ /* 0x002e6200000e0400 */
[----:B0-----:R-:W-:-:S04]  /*0bc0*/  IMAD.WIDE R4, R11, 0x4, R4 ;  /* 0x000000040b047825 */ /* 0x001fc800078e0204 */
[----:B--2---:R-:W-:Y:S01]  /*0bd0*/  IMAD.WIDE R2, R11, 0x4, R2 ;  /* 0x000000040b027825 */ /* 0x004fe200078e0202 */
[----:B-1----:R-:W-:-:S13]  /*0be0*/  ISETP.NE.AND P0, PT, R10, R23, PT ;  /* 0x000000170a00720c */ /* 0x002fda0003f05270 */
[----:B------:R0:W5:Y:S04]  /*0bf0*/  @!P0 LDG.E.CONSTANT R22, desc[UR6][R4.64] ;  /* 0x0000000604168981 */ /* 0x000168000c1e9900 */
[----:B------:R0:W5:Y:S01]  /*0c00*/  @!P0 LDG.E.CONSTANT R21, desc[UR6][R2.64] ;  /* 0x0000000602158981 */ /* 0x000162000c1e9900 */
[----:B------:R-:W-:Y:S01]  /*0c10*/  R2UR UR4, R24 ;  /* 0x00000000180472ca */ /* 0x000fe200000e0000 */
[----:B------:R-:W-:Y:S01]  /*0c20*/  IMAD.MOV.U32 R26, RZ, RZ, R13 ;  /* 0x000000ffff1a7224 */ /* 0x000fe200078e000d */
[----:B------:R-:W-:Y:S01]  /*0c30*/  MOV R25, R17 ;  /* 0x0000001100197202 */ /* 0x000fe20000000f00 */
[----:B------:R-:W-:Y:S01]  /*0c40*/  IMAD.MOV.U32 R28, RZ, RZ, R9 ;  /* 0x000000ffff1c7224 */ /* 0x000fe200078e0009 */
[----:B------:R-:W-:Y:S01]  /*0c50*/  MOV R27, R6 ;  /* 0x00000006001b7202 */ /* 0x000fe20000000f00 */
[----:B------:R-:W-:Y:S01]  /*0c60*/  IMAD.MOV.U32 R13, RZ, RZ, R18 ;  /* 0x000000ffff0d7224 */ /* 0x000fe200078e0012 */
[----:B------:R-:W-:-:S02]  /*0c70*/  MOV R29, R8 ;  /* 0x00000008001d7202 */ /* 0x000fc40000000f00 */
[----:B------:R-:W-:-:S05]  /*0c80*/  MOV R17, R14 ;  /* 0x0000000e00117202 */ /* 0x000fca0000000f00 */
[----:B0-----:R-:W-:Y:S05]  /*0c90*/  BRA.DIV UR4, `(.L_x_36) ;  /* 0x0000000e04247947 */ /* 0x001fea000b800000 */
[----:B-----5:R0:W1:Y:S04]  /*0ca0*/  SHFL.IDX PT, R14, R22, R23, 0x1f ;  /* 0x00001f17160e7589 */ /* 0x02006800000e0000 */
[----:B------:R0:W2:Y:S02]  /*0cb0*/  SHFL.IDX PT, R18, R21, R23, 0x1f ;  /* 0x00001f1715127589 */ /* 0x0000a400000e0000 */
.L_x_58:
[----:B------:R-:W-:Y:S01]  /*0cc0*/  FADD R3, R6, -R12 ;  /* 0x8000000c06037221 */ /* 0x000fe20000000000 */
[----:B0-----:R-:W-:Y:S01]  /*0cd0*/  FADD R21, RZ, -R7 ;  /* 0x80000007ff157221 */ /* 0x001fe20000000000 */
[----:B------:R-:W-:Y:S01]  /*0ce0*/  LOP3.LUT P0, RZ, R0, 0xff, RZ, 0xc0, !PT ;  /* 0x000000ff00ff7812 */ /* 0x000fe2000780c0ff */
[----:B------:R-:W-:Y:S01]  /*0cf0*/  BSSY.RECONVERGENT B0, `(.L_x_37) ;  /* 0x00000b9000007945 */ /* 0x000fe20003800200 */
[----:B------:R-:W-:-:S04]  /*0d00*/  FADD R2, R3, -R6 ;  /* 0x8000000603027221 */ /* 0x000fc80000000000 */
[----:B------:R-:W-:Y:S01]  /*0d10*/  FADD R5, R3, -R2 ;  /* 0x8000000203057221 */ /* 0x000fe20000000000 */
[----:B------:R-:W-:-:S03]  /*0d20*/  FADD R2, -R2, -R12 ;  /* 0x8000000c02027221 */ /* 0x000fc60000000100 */
[----:B------:R-:W-:-:S04]  /*0d30*/  FADD R5, -R5, R6 ;  /* 0x0000000605057221 */ /* 0x000fc80000000100 */
[----:B------:R-:W-:-:S04]  /*0d40*/  FADD R2, R5, R2 ;  /* 0x0000000205027221 */ /* 0x000fc80000000000 */
[----:B------:R-:W-:-:S04]  /*0d50*/  FADD R4, R2, R21 ;  /* 0x0000001502047221 */ /* 0x000fc80000000000 */
[----:B------:R-:W-:-:S04]  /*0d60*/  FADD R2, R3, R4 ;  /* 0x0000000403027221 */ /* 0x000fc80000000000 */
[----:B------:R-:W-:-:S04]  /*0d70*/  FADD R5, -R3, R2 ;  /* 0x0000000203057221 */ /* 0x000fc80000000100 */
[--C-:B------:R-:W-:Y:S01]  /*0d80*/  FADD R6, R2, -R5.reuse ;  /* 0x8000000502067221 */ /* 0x100fe20000000000 */
[----:B------:R-:W-:-:S03]  /*0d90*/  FADD R5, R4, -R5 ;  /* 0x8000000504057221 */ /* 0x000fc60000000000 */
[----:B------:R-:W-:Y:S01]  /*0da0*/  FADD R4, R3, -R6 ;  /* 0x8000000603047221 */ /* 0x000fe20000000000 */
[----:B------:R-:W-:-:S03]  /*0db0*/  FMUL R3, R2, R8 ;  /* 0x0000000802037220 */ /* 0x000fc60000400000 */
[----:B------:R-:W-:Y:S01]  /*0dc0*/  FADD R4, R4, R5 ;  /* 0x0000000504047221 */ /* 0x000fe20000000000 */
[C---:B------:R-:W-:Y:S01]  /*0dd0*/  FMUL R5, R2.reuse, R9 ;  /* 0x0000000902057220 */ /* 0x040fe20000400000 */
[----:B------:R-:W-:-:S03]  /*0de0*/  FFMA R2, R2, R8, -R3 ;  /* 0x0000000802027223 */ /* 0x000fc60000000803 */
[----:B------:R-:W-:-:S04]  /*0df0*/  FFMA R5, R4, R8, R5 ;  /* 0x0000000804057223 */ /* 0x000fc80000000005 */
[----:B------:R-:W-:-:S04]  /*0e00*/  FADD R6, R2, R5 ;  /* 0x0000000502067221 */ /* 0x000fc80000000000 */
[----:B------:R-:W-:-:S04]  /*0e10*/  FADD R2, R3, R6 ;  /* 0x0000000603027221 */ /* 0x000fc80000000000 */
[----:B------:R-:W-:-:S04]  /*0e20*/  FADD R5, -R3, R2 ;  /* 0x0000000203057221 */ /* 0x000fc80000000100 */
[--C-:B------:R-:W-:Y:S01]  /*0e30*/  FADD R8, R2, -R5.reuse ;  /* 0x8000000502087221 */ /* 0x100fe20000000000 */
[----:B------:R-:W-:-:S03]  /*0e40*/  FADD R5, R6, -R5 ;  /* 0x8000000506057221 */ /* 0x000fc60000000000 */
[----:B------:R-:W-:-:S04]  /*0e50*/  FADD R8, R3, -R8 ;  /* 0x8000000803087221 */ /* 0x000fc80000000000 */
[----:B------:R-:W-:-:S04]  /*0e60*/  FADD R5, R8, R5 ;  /* 0x0000000508057221 */ /* 0x000fc80000000000 */
[----:B------:R-:W-:-:S04]  /*0e70*/  FFMA R9, R4, R9, R5 ;  /* 0x0000000904097223 */ /* 0x000fc80000000005 */
[----:B------:R-:W-:-:S04]  /*0e80*/  FADD R5, R2, R9 ;  /* 0x0000000902057221 */ /* 0x000fc80000000000 */
[----:B------:R-:W-:Y:S01]  /*0e90*/  FADD R4, -R2, R5 ;  /* 0x0000000502047221 */ /* 0x000fe20000000100 */
[----:B------:R-:W-:-:S03]  /*0ea0*/  FADD R3, R5, R12 ;  /* 0x0000000c05037221 */ /* 0x000fc60000000000 */
[C-C-:B------:R-:W-:Y:S01]  /*0eb0*/  FADD R21, R5.reuse, -R4.reuse ;  /* 0x8000000405157221 */ /* 0x140fe20000000000 */
[----:B------:R-:W-:Y:S01]  /*0ec0*/  FADD R6, -R5, R3 ;  /* 0x0000000305067221 */ /* 0x000fe20000000100 */
[----:B------:R-:W-:Y:S02]  /*0ed0*/  FADD R4, R9, -R4 ;  /* 0x8000000409047221 */ /* 0x000fe40000000000 */
[----:B------:R-:W-:Y:S01]  /*0ee0*/  FADD R21, R2, -R21 ;  /* 0x8000001502157221 */ /* 0x000fe20000000000 */
[----:B------:R-:W-:Y:S01]  /*0ef0*/  FADD R2, R3, -R6 ;  /* 0x8000000603027221 */ /* 0x000fe20000000000 */
[----:B------:R-:W-:Y:S02]  /*0f00*/  FADD R9, -R6, R12 ;  /* 0x0000000c06097221 */ /* 0x000fe40000000100 */
[----:B------:R-:W-:Y:S01]  /*0f10*/  FADD R4, R21, R4 ;  /* 0x0000000415047221 */ /* 0x000fe20000000000 */
[----:B------:R-:W-:-:S03]  /*0f20*/  FADD R2, R5, -R2 ;  /* 0x8000000205027221 */ /* 0x000fc60000000000 */
[----:B------:R-:W-:Y:S01]  /*0f30*/  FADD R7, R4, R7 ;  /* 0x0000000704077221 */ /* 0x000fe20000000000 */
[----:B------:R-:W-:-:S04]  /*0f40*/  FADD R2, R2, R9 ;  /* 0x0000000902027221 */ /* 0x000fc80000000000 */
[----:B------:R-:W-:-:S04]  /*0f50*/  FADD R4, R2, R7 ;  /* 0x0000000702047221 */ /* 0x000fc80000000000 */
[----:B------:R-:W-:-:S04]  /*0f60*/  FADD R2, R3, R4 ;  /* 0x0000000403027221 */ /* 0x000fc80000000000 */
[----:B------:R-:W-:-:S04]  /*0f70*/  FADD R5, -R3, R2 ;  /* 0x0000000203057221 */ /* 0x000fc80000000100 */
[--C-:B------:R-:W-:Y:S01]  /*0f80*/  FADD R6, R2, -R5.reuse ;  /* 0x8000000502067221 */ /* 0x100fe20000000000 */
[----:B------:R-:W-:-:S03]  /*0f90*/  FADD R4, R4, -R5 ;  /* 0x8000000504047221 */ /* 0x000fc60000000000 */
[----:B------:R-:W-:-:S04]  /*0fa0*/  FADD R5, R3, -R6 ;  /* 0x8000000603057221 */ /* 0x000fc80000000000 */
[----:B------:R-:W-:Y:S01]  /*0fb0*/  FADD R3, R5, R4 ;  /* 0x0000000405037221 */ /* 0x000fe20000000000 */
[----:B------:R-:W-:Y:S06]  /*0fc0*/  @!P0 BRA `(.L_x_38) ;  /* 0x0000000400208947 */ /* 0x000fec0003800000 */
[----:B--2---:R-:W-:Y:S01]  /*0fd0*/  FSETP.GT.AND P0, PT, R2, R18, PT ;  /* 0x000000120200720b */ /* 0x004fe20003f04000 */
[----:B------:R-:W-:Y:S01]  /*0fe0*/  HFMA2 R9, -RZ, RZ, 0, 0 ;  /* 0x00000000ff097431 */ /* 0x000fe200000001ff */
[----:B------:R-:W-:Y:S01]  /*0ff0*/  PRMT R0, RZ, 0x7610, R0 ;  /* 0x00007610ff007816 */ /* 0x000fe20000000000 */
[----:B------:R-:W-:Y:S01]  /*1000*/  IMAD.MOV.U32 R6, RZ, RZ, R18 ;  /* 0x000000ffff067224 */ /* 0x000fe200078e0012 */
[----:B------:R-:W-:Y:S01]  /*1010*/  MOV R7, RZ ;  /* 0x000000ff00077202 */ /* 0x000fe20000000f00 */
[----:B------:R-:W-:Y:S02]  /*1020*/  IMAD.MOV.U32 R8, RZ, RZ, R20 ;  /* 0x000000ffff087224 */ /* 0x000fe400078e0014 */
[----:B------:R-:W-:-:S06]  /*1030*/  IMAD.MOV.U32 R12, RZ, RZ, R27 ;  /* 0x000000ffff0c7224 */ /* 0x000fcc00078e001b */
[----:B------:R-:W-:Y:S05]  /*1040*/  @P0 BRA `(.L_x_39) ;  /* 0x00000008000c0947 */ /* 0x000fea0003800000 */
[----:B------:R-:W-:Y:S01]  /*1050*/  FSETP.GT.AND P0, PT, R4, -R5, PT ;  /* 0x800000050400720b */ /* 0x000fe20003f04000 */
[----:B------:R-:W-:Y:S01]  /*1060*/  IMAD.MOV.U32 R9, RZ, RZ, RZ ;  /* 0x000000ffff097224 */ /* 0x000fe200078e00ff */
[-C--:B------:R-:W-:Y:S01]  /*1070*/  FSETP.GEU.AND P1, PT, R2, R18.reuse, PT ;  /* 0x000000120200720b */ /* 0x080fe20003f2e000 */
[----:B------:R-:W-:Y:S01]  /*1080*/  IMAD.MOV.U32 R7, RZ, RZ, RZ ;  /* 0x000000ffff077224 */ /* 0x000fe200078e00ff */
[----:B------:R-:W-:Y:S02]  /*1090*/  MOV R6, R18 ;  /* 0x0000001200067202 */ /* 0x000fe40000000f00 */
[----:B------:R-:W-:Y:S02]  /*10a0*/  MOV R8, R20 ;  /* 0x0000001400087202 */ /* 0x000fe40000000f00 */
[----:B------:R-:W-:-:S07]  /*10b0*/  MOV R12, R27 ;  /* 0x0000001b000c7202 */ /* 0x000fce0000000f00 */
[----:B------:R-:W-:Y:S05]  /*10c0*/  @P0 BRA P1, `(.L_x_39) ;  /* 0x0000000400ec0947 */ /* 0x000fea0000800000 */
[----:B-1----:R-:W-:Y:S01]  /*10d0*/  FSETP.GEU.AND P0, PT, R27, R14, PT ;  /* 0x0000000e1b00720b */ /* 0x002fe20003f0e000 */
[----:B------:R-:W-:Y:S01]  /*10e0*/  BSSY.RECONVERGENT B1, `(.L_x_40) ;  /* 0x000001d000017945 */ /* 0x000fe20003800200 */
[----:B------:R-:W-:Y:S01]  /*10f0*/  IMAD.MOV.U32 R6, RZ, RZ, R27 ;  /* 0x000000ffff067224 */ /* 0x000fe200078e001b */
[----:B------:R-:W-:Y:S01]  /*1100*/  MOV R9, R28 ;  /* 0x0000001c00097202 */ /* 0x000fe20000000f00 */
[----:B------:R-:W-:-:S09]  /*1110*/  IMAD.MOV.U32 R8, RZ, RZ, R29 ;  /* 0x000000ffff087224 */ /* 0x000fd200078e001d */
[----:B------:R-:W-:Y:S05]  /*1120*/  @P0 BRA `(.L_x_41) ;  /* 0x0000000000600947 */ /* 0x000fea0003800000 */
[--C-:B------:R-:W-:Y:S01]  /*1130*/  FADD R0, R20, R29.reuse ;  /* 0x0000001d14007221 */ /* 0x100fe20000000000 */
[----:B------:R-:W-:Y:S01]  /*1140*/  FADD R7, RZ, R28 ;  /* 0x0000001cff077221 */ /* 0x000fe20000000000 */
[----:B------:R-:W-:Y:S01]  /*1150*/  BSSY.RECONVERGENT B2, `(.L_x_42) ;  /* 0x0000013000027945 */ /* 0x000fe20003800200 */
[----:B------:R-:W-:Y:S01]  /*1160*/  MOV R6, R14 ;  /* 0x0000000e00067202 */ /* 0x000fe20000000f00 */
[----:B------:R-:W-:Y:S01]  /*1170*/  FADD R5, R0, -R29 ;  /* 0x8000001d00057221 */ /* 0x000fe20000000000 */
[----:B------:R-:W-:-:S03]  /*1180*/  PLOP3.LUT P0, PT, PT, PT, PT, 0x8, 0x80 ;  /* 0x000000000080781c */ /* 0x000fc60003f0e170 */
[--C-:B------:R-:W-:Y:S01]  /*1190*/  FADD R4, R0, -R5.reuse ;  /* 0x8000000500047221 */ /* 0x100fe20000000000 */
[----:B------:R-:W-:-:S03]  /*11a0*/  FADD R5, R20, -R5 ;  /* 0x8000000514057221 */ /* 0x000fc60000000000 */
[----:B------:R-:W-:-:S04]  /*11b0*/  FADD R4, -R4, R29 ;  /* 0x0000001d04047221 */ /* 0x000fc80000000100 */
[----:B------:R-:W-:-:S04]  /*11c0*/  FADD R4, R4, R5 ;  /* 0x0000000504047221 */ /* 0x000fc80000000000 */
[----:B------:R-:W-:-:S04]  /*11d0*/  FADD R7, R4, R7 ;  /* 0x0000000704077221 */ /* 0x000fc80000000000 */
[----:B------:R-:W-:-:S04]  /*11e0*/  FADD R8, R0, R7 ;  /* 0x0000000700087221 */ /* 0x000fc80000000000 */
[----:B------:R-:W-:Y:S01]  /*11f0*/  FADD R4, -R0, R8 ;  /* 0x0000000800047221 */ /* 0x000fe20000000100 */
[----:B------:R-:W-:-:S03]  /*1200*/  FSETP.GT.AND P1, PT, R8, R19, PT ;  /* 0x000000130800720b */ /* 0x000fc60003f24000 */
[--C-:B------:R-:W-:Y:S01]  /*1210*/  FADD R5, -R8, R4.reuse ;  /* 0x0000000408057221 */ /* 0x100fe20000000100 */
[----:B------:R-:W-:-:S03]  /*1220*/  FADD R4, R7, -R4 ;  /* 0x8000000407047221 */ /* 0x000fc60000000000 */
[----:B------:R-:W-:-:S04]  /*1230*/  FADD R5, R0, R5 ;  /* 0x0000000500057221 */ /* 0x000fc80000000000 */
[----:B------:R-:W-:Y:S02]  /*1240*/  FADD R9, R5, R4 ;  /* 0x0000000405097221 */ /* 0x000fe40000000000 */
[----:B------:R-:W-:Y:S05]  /*1250*/  @P1 BRA `(.L_x_43) ;  /* 0x0000000000081947 */ /* 0x000fea0003800000 */
[----:B------:R-:W-:-:S04]  /*1260*/  FSETP.GEU.AND P0, PT, R8, R19, PT ;  /* 0x000000130800720b */ /* 0x000fc80003f0e000 */
[----:B------:R-:W-:-:S13]  /*1270*/  FSETP.LEU.OR P0, PT, R4, -R5, !P0 ;  /* 0x800000050400720b */ /* 0x000fda000470b400 */
.L_x_43:
[----:B------:R-:W-:Y:S05]  /*1280*/  BSYNC.RECONVERGENT B2 ;  /* 0x0000000000027941 */ /* 0x000fea0003800200 */
.L_x_42:
[----:B------:R-:W-:Y:S02]  /*1290*/  FSEL R9, R9, RZ, P0 ;  /* 0x000000ff09097208 */ /* 0x000fe40000000000 */
[----:B------:R-:W-:-:S07]  /*12a0*/  FSEL R8, R8, R19, P0 ;  /* 0x0000001308087208 */ /* 0x000fce0000000000 */
.L_x_41:
[----:B------:R-:W-:Y:S05]  /*12b0*/  BSYNC.RECONVERGENT B1 ;  /* 0x0000000000017941 */ /* 0x000fea0003800200 */
.L_x_40:
[----:B------:R-:W-:Y:S01]  /*12c0*/  FSETP.GEU.AND P0, PT, R2, R13, PT ;  /* 0x0000000d0200720b */ /* 0x000fe20003f0e000 */
[----:B------:R-:W-:Y:S01]  /*12d0*/  BSSY.RECONVERGENT B1, `(.L_x_44) ;  /* 0x000000b000017945 */ /* 0x000fe20003800200 */
[----:B------:R-:W-:Y:S02]  /*12e0*/  HFMA2 R0, -RZ, RZ, 0, 5.9604644775390625e-08 ;  /* 0x00000001ff007431 */ /* 0x000fe400000001ff */
[----:B------:R-:W-:Y:S02]  /*12f0*/  IMAD.MOV.U32 R5, RZ, RZ, R2 ;  /* 0x000000ffff057224 */ /* 0x000fe400078e0002 */
[----:B------:R-:W-:-:S07]  /*1300*/  IMAD.MOV.U32 R4, RZ, RZ, R3 ;  /* 0x000000ffff047224 */ /* 0x000fce00078e0003 */
[----:B------:R-:W-:Y:S05]  /*1310*/  @!P0 BRA `(.L_x_45) ;  /* 0x0000000000188947 */ /* 0x000fea0003800000 */
[----:B------:R-:W-:Y:S01]  /*1320*/  FSETP.GT.AND P1, PT, R2, R13, PT ;  /* 0x0000000d0200720b */ /* 0x000fe20003f24000 */
[----:B------:R-:W-:Y:S01]  /*1330*/  IMAD.MOV.U32 R5, RZ, RZ, R13 ;  /* 0x000000ffff057224 */ /* 0x000fe200078e000d */
[----:B------:R-:W-:-:S11]  /*1340*/  MOV R4, RZ ;  /* 0x000000ff00047202 */ /* 0x000fd60000000f00 */
[----:B------:R-:W-:Y:S02]  /*1350*/  @!P1 FSETP.GTU.AND P0, PT, R3, RZ, PT ;  /* 0x000000ff0300920b */ /* 0x000fe40003f0c000 */
[----:B------:R-:W-:Y:S02]  /*1360*/  @!P1 FMNMX R4, RZ, R3, PT ;  /* 0x00000003ff049209 */ /* 0x000fe40003800000 */
[----:B------:R-:W-:-:S09]  /*1370*/  @!P1 FSEL R5, R13, R2, P0 ;  /* 0x000000020d059208 */ /* 0x000fd20000000000 */
.L_x_45:
[----:B------:R-:W-:Y:S05]  /*1380*/  BSYNC.RECONVERGENT B1 ;  /* 0x0000000000017941 */ /* 0x000fea0003800200 */
.L_x_44:
[----:B------:R-:W-:Y:S01]  /*1390*/  FSETP.GEU.AND P0, PT, R5, R26, PT ;  /* 0x0000001a0500720b */ /* 0x000fe20003f0e000 */
[----:B------:R-:W-:Y:S01]  /*13a0*/  IMAD.MOV.U32 R12, RZ, RZ, R5 ;  /* 0x000000ffff0c7224 */ /* 0x000fe200078e0005 */
[----:B------:R-:W-:-:S11]  /*13b0*/  MOV R7, R4 ;  /* 0x0000000400077202 */ /* 0x000fd60000000f00 */
[----:B------:R-:W-:Y:S05]  /*13c0*/  @!P0 BRA `(.L_x_39) ;  /* 0x00000004002c8947 */ /* 0x000fea0003800000 */
[----:B------:R-:W-:Y:S01]  /*13d0*/  FSETP.GT.AND P0, PT, R5, R26, PT ;  /* 0x0000001a0500720b */ /* 0x000fe20003f04000 */
[----:B------:R-:W-:Y:S02]  /*13e0*/  HFMA2 R7, -RZ, RZ, 0, 0 ;  /* 0x00000000ff077431 */ /* 0x000fe400000001ff */
[----:B------:R-:W-:-:S10]  /*13f0*/  IMAD.MOV.U32 R12, RZ, RZ, R26 ;  /* 0x000000ffff0c7224 */ /* 0x000fd400078e001a */
[----:B------:R-:W-:Y:S05]  /*1400*/  @P0 BRA `(.L_x_39) ;  /* 0x00000004001c0947 */ /* 0x000fea0003800000 */
[----:B------:R-:W-:Y:S02]  /*1410*/  FSETP.GTU.AND P0, PT, R4, RZ, PT ;  /* 0x000000ff0400720b */ /* 0x000fe40003f0c000 */
[----:B------:R-:W-:Y:S02]  /*1420*/  FMNMX R7, RZ, R4, PT ;  /* 0x00000004ff077209 */ /* 0x000fe40003800000 */
[----:B------:R-:W-:Y:S01]  /*1430*/  FSEL R12, R26, R5, P0 ;  /* 0x000000051a0c7208 */ /* 0x000fe20000000000 */
[----:B------:R-:W-:Y:S08]  /*1440*/  BRA `(.L_x_39) ;  /* 0x00000004000c7947 */ /* 0x000ff00003800000 */
.L_x_38:
[----:B-1----:R-:W-:Y:S01]  /*1450*/  FSETP.GEU.AND P0, PT, R2, R14, PT ;  /* 0x0000000e0200720b */ /* 0x002fe20003f0e000 */
[----:B------:R-:W-:Y:S01]  /*1460*/  HFMA2 R9, -RZ, RZ, 0, 0 ;  /* 0x00000000ff097431 */ /* 0x000fe200000001ff */
[----:B------:R-:W-:Y:S01]  /*1470*/  MOV R0, 0x1 ;  /* 0x0000000100007802 */ /* 0x000fe20000000f00 */
[----:B------:R-:W-:Y:S01]  /*1480*/  IMAD.MOV.U32 R6, RZ, RZ, R14 ;  /* 0x000000ffff067224 */ /* 0x000fe200078e000e */
[----:B------:R-:W-:Y:S01]  /*1490*/  MOV R7, RZ ;  /* 0x000000ff00077202 */ /* 0x000fe20000000f00 */
[----:B------:R-:W-:Y:S02]  /*14a0*/  IMAD.MOV.U32 R8, RZ, RZ, R20 ;  /* 0x000000ffff087224 */ /* 0x000fe400078e0014 */
[----:B------:R-:W-:-:S06]  /*14b0*/  IMAD.MOV.U32 R12, RZ, RZ, R27 ;  /* 0x000000ffff0c7224 */ /* 0x000fcc00078e001b */
[----:B------:R-:W-:Y:S05]  /*14c0*/  @!P0 BRA `(.L_x_39) ;  /* 0x0000000000ec8947 */ /* 0x000fea0003800000 */
[----:B------:R-:W-:Y:S01]  /*14d0*/  FSETP.GEU.AND P1, PT, R4, -R5, PT ;  /* 0x800000050400720b */ /* 0x000fe20003f2e000 */
[----:B------:R-:W-:Y:S01]  /*14e0*/  IMAD.MOV.U32 R9, RZ, RZ, RZ ;  /* 0x000000ffff097224 */ /* 0x000fe200078e00ff */
[-C--:B------:R-:W-:Y:S01]  /*14f0*/  FSETP.LEU.AND P0, PT, R2, R14.reuse, PT ;  /* 0x0000000e0200720b */ /* 0x080fe20003f0b000 */
[----:B------:R-:W-:Y:S01]  /*1500*/  IMAD.MOV.U32 R7, RZ, RZ, RZ ;  /* 0x000000ffff077224 */ /* 0x000fe200078e00ff */
[----:B------:R-:W-:Y:S02]  /*1510*/  MOV R6, R14 ;  /* 0x0000000e00067202 */ /* 0x000fe40000000f00 */
[----:B------:R-:W-:Y:S02]  /*1520*/  MOV R8, R20 ;  /* 0x0000001400087202 */ /* 0x000fe40000000f00 */
[----:B------:R-:W-:-:S07]  /*1530*/  MOV R12, R27 ;  /* 0x0000001b000c7202 */ /* 0x000fce0000000f00 */
[----:B------:R-:W-:Y:S05]  /*1540*/  @!P1 BRA P0, `(.L_x_39) ;  /* 0x0000000000cc9947 */ /* 0x000fea0000000000 */
[----:B--2---:R-:W-:Y:S01]  /*1550*/  FSETP.GT.AND P0, PT, R27, R18, PT ;  /* 0x000000121b00720b */ /* 0x004fe20003f04000 */
[----:B------:R-:W-:Y:S01]  /*1560*/  BSSY.RECONVERGENT B1, `(.L_x_46) ;  /* 0x000001d000017945 */ /* 0x000fe20003800200 */
[----:B------:R-:W-:Y:S01]  /*1570*/  IMAD.MOV.U32 R6, RZ, RZ, R27 ;  /* 0x000000ffff067224 */ /* 0x000fe200078e001b */
[----:B------:R-:W-:Y:S01]  /*1580*/  MOV R9, R28 ;  /* 0x0000001c00097202 */ /* 0x000fe20000000f00 */
[----:B------:R-:W-:-:S09]  /*1590*/  IMAD.MOV.U32 R8, RZ, RZ, R29 ;  /* 0x000000ffff087224 */ /* 0x000fd200078e001d */
[----:B------:R-:W-:Y:S05]  /*15a0*/  @!P0 BRA `(.L_x_47) ;  /* 0x0000000000608947 */ /* 0x000fea0003800000 */
[--C-:B------:R-:W-:Y:S01]  /*15b0*/  FADD R6, R20, R29.reuse ;  /* 0x0000001d14067221 */ /* 0x100fe20000000000 */
[----:B------:R-:W-:Y:S01]  /*15c0*/  FADD R7, RZ, R28 ;  /* 0x0000001cff077221 */ /* 0x000fe20000000000 */
[----:B------:R-:W-:Y:S01]  /*15d0*/  BSSY.RECONVERGENT B2, `(.L_x_48) ;  /* 0x0000013000027945 */ /* 0x000fe20003800200 */
[----:B------:R-:W-:Y:S01]  /*15e0*/  PLOP3.LUT P0, PT, PT, PT, PT, 0x8, 0x80 ;  /* 0x000000000080781c */ /* 0x000fe20003f0e170 */
[----:B------:R-:W-:-:S04]  /*15f0*/  FADD R5, R6, -R29 ;  /* 0x8000001d06057221 */ /* 0x000fc80000000000 */
        /* <DEDUP_REMOVED lines=10> */
[----:B------:R-:W-:Y:S01]  /*16a0*/  FADD R4, R6, R4 ;  /* 0x0000000406047221 */ /* 0x000fe20000000000 */
[----:B------:R-:W-:-:S03]  /*16b0*/  MOV R6, R18 ;  /* 0x0000001200067202 */ /* 0x000fc60000000f00 */
[----:B------:R-:W-:Y:S02]  /*16c0*/  FADD R9, R4, R5 ;  /* 0x0000000504097221 */ /* 0x000fe40000000000 */
[----:B------:R-:W-:Y:S05]  /*16d0*/  @P2 BRA `(.L_x_49) ;  /* 0x0000000000082947 */ /* 0x000fea0003800000 */
[----:B------:R-:W-:-:S04]  /*16e0*/  FSETP.GEU.AND P0, PT, R8, R19, PT ;  /* 0x000000130800720b */ /* 0x000fc80003f0e000 */
[----:B------:R-:W-:-:S13]  /*16f0*/  FSETP.LEU.OR P0, PT, R5, -R4, !P0 ;  /* 0x800000040500720b */ /* 0x000fda000470b400 */
.L_x_49:
[----:B------:R-:W-:Y:S05]  /*1700*/  BSYNC.RECONVERGENT B2 ;  /* 0x0000000000027941 */ /* 0x000fea0003800200 */
.L_x_48:
[----:B------:R-:W-:Y:S02]  /*1710*/  FSEL R9, R9, RZ, P0 ;  /* 0x000000ff09097208 */ /* 0x000fe40000000000 */
[----:B------:R-:W-:-:S07]  /*1720*/  FSEL R8, R8, R19, P0 ;  /* 0x0000001308087208 */ /* 0x000fce0000000000 */
.L_x_47:
[----:B------:R-:W-:Y:S05]  /*1730*/  BSYNC.RECONVERGENT B1 ;  /* 0x0000000000017941 */ /* 0x000fea0003800200 */
.L_x_46:
[----:B------:R-:W-:Y:S01]  /*1740*/  FSETP.GEU.AND P2, PT, R2, R17, PT ;  /* 0x000000110200720b */ /* 0x000fe20003f4e000 */
[----:B------:R-:W-:Y:S01]  /*1750*/  BSSY.RECONVERGENT B1, `(.L_x_50) ;  /* 0x0000006000017945 */ /* 0x000fe20003800200 */
[----:B------:R-:W-:-:S11]  /*1760*/  PLOP3.LUT P0, PT, PT, PT, PT, 0x8, 0x80 ;  /* 0x000000000080781c */ /* 0x000fd60003f0e170 */
[----:B------:R-:W-:Y:S05]  /*1770*/  @!P2 BRA `(.L_x_51) ;  /* 0x00000000000ca947 */ /* 0x000fea0003800000 */
[----:B------:R-:W-:Y:S02]  /*1780*/  FSETP.GT.AND P2, PT, R2, R17, PT ;  /* 0x000000110200720b */ /* 0x000fe40003f44000 */
[----:B------:R-:W-:-:S11]  /*1790*/  PLOP3.LUT P0, PT, PT, PT, PT, 0x80, 0x8 ;  /* 0x000000000008781c */ /* 0x000fd60003f0f070 */
[----:B------:R-:W-:-:S13]  /*17a0*/  @!P2 PLOP3.LUT P0, PT, P1, PT, PT, 0x80, 0x8 ;  /* 0x000000000008a81c */ /* 0x000fda0000f0f070 */
.L_x_51:
[----:B------:R-:W-:Y:S05]  /*17b0*/  BSYNC.RECONVERGENT B1 ;  /* 0x0000000000017941 */ /* 0x000fea0003800200 */
.L_x_50:
[----:B------:R-:W-:Y:S01]  /*17c0*/  FSEL R2, R2, R17, P0 ;  /* 0x0000001102027208 */ /* 0x000fe20000000000 */
[----:B------:R-:W-:Y:S01]  /*17d0*/  BSSY.RECONVERGENT B1, `(.L_x_52) ;  /* 0x0000008000017945 */ /* 0x000fe20003800200 */
[----:B------:R-:W-:Y:S02]  /*17e0*/  PLOP3.LUT P1, PT, PT, PT, PT, 0x8, 0x80 ;  /* 0x000000000080781c */ /* 0x000fe40003f2e170 */
[----:B------:R-:W-:Y:S02]  /*17f0*/  FSETP.GEU.AND P2, PT, R2, R25, PT ;  /* 0x000000190200720b */ /* 0x000fe40003f4e000 */
[----:B------:R-:W-:Y:S02]  /*1800*/  PRMT R0, RZ, 0x7610, R0 ;  /* 0x00007610ff007816 */ /* 0x000fe40000000000 */
[----:B------:R-:W-:-:S09]  /*1810*/  FSEL R3, R3, RZ, P0 ;  /* 0x000000ff03037208 */ /* 0x000fd20000000000 */
[----:B------:R-:W-:Y:S05]  /*1820*/  @!P2 BRA `(.L_x_53) ;  /* 0x000000000008a947 */ /* 0x000fea0003800000 */
[----:B------:R-:W-:-:S04]  /*1830*/  FSETP.GT.AND P1, PT, R2, R25, PT ;  /* 0x000000190200720b */ /* 0x000fc80003f24000 */
[----:B------:R-:W-:-:S13]  /*1840*/  FSETP.GEU.OR P1, PT, R3, RZ, P1 ;  /* 0x000000ff0300720b */ /* 0x000fda0000f2e400 */
.L_x_53:
[----:B------:R-:W-:Y:S05]  /*1850*/  BSYNC.RECONVERGENT B1 ;  /* 0x0000000000017941 */ /* 0x000fea0003800200 */
.L_x_52:
[----:B------:R-:W-:Y:S02]  /*1860*/  FSEL R12, R2, R25, P1 ;  /* 0x00000019020c7208 */ /* 0x000fe40000800000 */
[----:B------:R-:W-:-:S07]  /*1870*/  FSEL R7, R3, RZ, P1 ;  /* 0x000000ff03077208 */ /* 0x000fce0000800000 */
.L_x_39:
[----:B------:R-:W-:Y:S05]  /*1880*/  BSYNC.RECONVERGENT B0 ;  /* 0x0000000000007941 */ /* 0x000fea0003800200 */
.L_x_37:
[----:B------:R-:W0:Y:S01]  /*1890*/  LDC.64 R2, c[0x0][0x3b0] ;  /* 0x0000ec00ff027b82 */ /* 0x000e220000000a00 */
[----:B------:R-:W-:Y:S02]  /*18a0*/  VIADD R16, R16, 0x1 ;  /* 0x0000000110107836 */ /* 0x000fe40000000000 */
[----:B------:R-:W-:-:S03]  /*18b0*/  FADD R5, R12, R7 ;  /* 0x000000070c057221 */ /* 0x000fc60000000000 */
[----:B------:R-:W-:Y:S01]  /*18c0*/  ISETP.NE.AND P0, PT, R16, -0x2, PT ;  /* 0xfffffffe1000780c */ /* 0x000fe20003f05270 */
[----:B0-----:R-:W-:-:S05]  /*18d0*/  IMAD.WIDE R2, R15, 0x4, R2 ;  /* 0x000000040f027825 */ /* 0x001fca00078e0202 */
[----:B------:R0:W-:Y:S07]  /*18e0*/  STG.E desc[UR6][R2.64], R5 ;  /* 0x0000000502007986 */ /* 0x0001ee000c101906 */
[----:B------:R-:W-:Y:S05]  /*18f0*/  @!P0 EXIT ;  /* 0x000000000000894d */ /* 0x000fea0003800000 */
[----:B------:R-:W-:Y:S01]  /*1900*/  IADD3 R11, PT, PT, R11, 0x1, RZ ;  /* 0x000000010b0b7810 */ /* 0x000fe20007ffe0ff */
[----:B------:R-:W-:Y:S01]  /*1910*/  VIADD R15, R15, 0x1 ;  /* 0x000000010f0f7836 */ /* 0x000fe20000000000 */
[----:B------:R-:W-:Y:S06]  /*1920*/  BRA `(.L_x_54) ;  /* 0xfffffff000887947 */ /* 0x000fec000383ffff */
.L_x_36:
[----:B------:R-:W-:Y:S01]  /*1930*/  BSSY B0, `(.L_x_55) ;  /* 0x0000005000007945 */ /* 0x000fe20003800000 */
[----:B------:R-:W-:-:S07]  /*1940*/  MOV R3, 0x1f ;  /* 0x0000001f00037802 */ /* 0x000fce0000000f00 */
[----:B-----5:R-:W-:Y:S05]  /*1950*/  WARPSYNC.COLLECTIVE R24, `(.L_x_56) ;  /* 0x0000000018087348 */ /* 0x020fea0003c00000 */
[----:B-----5:R0:W1:Y:S02]  /*1960*/  SHFL.IDX P0, R18, R22, R23, R3 ;  /* 0x0000001716127389 */ /* 0x0200640000000003 */
[----:B01----:R-:W-:Y:S05]  /*1970*/  ENDCOLLECTIVE ;  /* 0x000000000000791b */ /* 0x003fea0003800000 */
.L_x_56:
[----:B------:R-:W-:Y:S05]  /*1980*/  BSYNC B0 ;  /* 0x0000000000007941 */ /* 0x000fea0003800000 */
.L_x_55:
[----:B------:R-:W-:Y:S01]  /*1990*/  HFMA2 R3, -RZ, RZ, 0, 1.847743988037109375e-06 ;  /* 0x0000001fff037431 */ /* 0x000fe200000001ff */
[----:B------:R-:W-:Y:S01]  /*19a0*/  MOV R22, R21 ;  /* 0x0000001500167202 */ /* 0x000fe20000000f00 */
[----:B------:R-:W-:-:S07]  /*19b0*/  IMAD.MOV.U32 R14, RZ, RZ, R18 ;  /* 0x000000ffff0e7224 */ /* 0x000fce00078e0012 */
[----:B------:R-:W-:Y:S05]  /*19c0*/  WARPSYNC.COLLECTIVE R24, `(.L_x_57) ;  /* 0x0000000018087348 */ /* 0x000fea0003c00000 */
[----:B------:R0:W1:Y:S02]  /*19d0*/  SHFL.IDX P0, R18, R22, R23, R3 ;  /* 0x0000001716127389 */ /* 0x0000640000000003 */
[----:B01----:R-:W-:Y:S05]  /*19e0*/  ENDCOLLECTIVE ;  /* 0x000000000000791b */ /* 0x003fea0003800000 */
.L_x_57:
[----:B------:R-:W-:Y:S05]  /*19f0*/  BRA `(.L_x_58) ;  /* 0xfffffff000b07947 */ /* 0x000fea000383ffff */
.L_x_59:
        /* <DEDUP_REMOVED lines=16> */
.L_x_61:


//--------------------- .nv.shared.reserved.0     --------------------------
	.section	.nv.shared.reserved.0,"aw",@nobits
	.weak		__nv_reservedSMEM_offset_0_alias
	.size		__nv_reservedSMEM_offset_0_alias, 0, 64
	.other		__nv_reservedSMEM_offset_0_alias,@"STO_CUDA_RESERVED_SHARED STV_DEFAULT"
__nv_reservedSMEM_offset_0_alias:
	.zero		0
	.zero		64


//--------------------- .nv.constant0.sar_many_series_one_param_time_major_f32 --------------------------
	.section	.nv.constant0.sar_many_series_one_param_time_major_f32,"a",@progbits
	.sectionflags	@""
	.align	4
.nv.constant0.sar_many_series_one_param_time_major_f32:
	.zero		944


//--------------------- .nv.constant0.sar_batch_f32 --------------------------
	.section	.nv.constant0.sar_batch_f32,"a",@progbits
	.sectionflags	@""
	.align	4
.nv.constant0.sar_batch_f32:
	.zero		952


//--------------------- SYMBOLS --------------------------

	.type		.nv.reservedSmem.offset0,@object
	.size		.nv.reservedSmem.offset0,0x4
